//
// Generated by NVIDIA NVVM Compiler
//
// Compiler Build ID: CL-36424714
// Cuda compilation tools, release 13.0, V13.0.88
// Based on NVVM 20.0.0
//

.version 9.0
.target sm_100
.address_size 64

	// .globl	_Z18eval_prefix_kernelPKiPKfS2_iiPf
.extern .shared .align 16 .b8 smem[];
.global .align 4 .b8 __cudart_i2opi_f[24] = {65, 144, 67, 60, 153, 149, 98, 219, 192, 221, 52, 245, 209, 87, 39, 252, 41, 21, 68, 78, 110, 131, 249, 162};

.visible .entry _Z18eval_prefix_kernelPKiPKfS2_iiPf(
	.param .u64 .ptr .align 1 _Z18eval_prefix_kernelPKiPKfS2_iiPf_param_0,
	.param .u64 .ptr .align 1 _Z18eval_prefix_kernelPKiPKfS2_iiPf_param_1,
	.param .u64 .ptr .align 1 _Z18eval_prefix_kernelPKiPKfS2_iiPf_param_2,
	.param .u32 _Z18eval_prefix_kernelPKiPKfS2_iiPf_param_3,
	.param .u32 _Z18eval_prefix_kernelPKiPKfS2_iiPf_param_4,
	.param .u64 .ptr .align 1 _Z18eval_prefix_kernelPKiPKfS2_iiPf_param_5
)
{
	.local .align 4 .b8 	__local_depot0[28];
	.reg .b64 	%SP;
	.reg .b64 	%SPL;
	.reg .pred 	%p<89>;
	.reg .b32 	%r<249>;
	.reg .b32 	%f<239>;
	.reg .b64 	%rd<91>;
	.reg .b64 	%fd<9>;

	mov.u64 	%SPL, __local_depot0;
	ld.param.u64 	%rd25, [_Z18eval_prefix_kernelPKiPKfS2_iiPf_param_1];
	ld.param.u32 	%r228, [_Z18eval_prefix_kernelPKiPKfS2_iiPf_param_3];
	cvta.to.global.u64 	%rd1, %rd25;
	add.u64 	%rd2, %SPL, 0;
	add.u64 	%rd3, %SPL, 0;
	add.u64 	%rd4, %SPL, 0;
	add.u64 	%rd5, %SPL, 0;
	mov.u32 	%r76, %ctaid.x;
	mov.u32 	%r77, %tid.x;
	or.b32  	%r78, %r76, %r77;
	setp.ne.s32 	%p2, %r78, 0;
	@%p2 bra 	$L__BB0_100;
	setp.lt.s32 	%p3, %r228, 1;
	mov.b32 	%r247, 0;
	@%p3 bra 	$L__BB0_97;
	shl.b32 	%r81, %r228, 2;
	mov.u32 	%r82, smem;
	add.s32 	%r1, %r82, %r81;
	add.s32 	%r2, %r1, %r81;
	add.s32 	%r3, %r2, %r81;
	mov.b32 	%r247, 0;
	mov.u64 	%rd72, __cudart_i2opi_f;
$L__BB0_3:
	mov.u32 	%r4, %r228;
	ld.param.u64 	%rd82, [_Z18eval_prefix_kernelPKiPKfS2_iiPf_param_0];
	add.s32 	%r228, %r4, -1;
	cvta.to.global.u64 	%rd30, %rd82;
	mul.wide.u32 	%rd31, %r228, 4;
	add.s64 	%rd32, %rd30, %rd31;
	ld.global.nc.u32 	%r7, [%rd32];
	mov.pred 	%p88, -1;
	add.s32 	%r83, %r7, -5;
	setp.lt.u32 	%p5, %r83, 3;
	@%p5 bra 	$L__BB0_11;
	setp.eq.s32 	%p6, %r7, -1;
	@%p6 bra 	$L__BB0_7;
	setp.ne.s32 	%p7, %r7, 0;
	@%p7 bra 	$L__BB0_10;
	add.s64 	%rd39, %rd1, %rd31;
	ld.global.nc.f32 	%f64, [%rd39];
	shl.b32 	%r91, %r247, 2;
	mov.u32 	%r92, smem;
	add.s32 	%r93, %r92, %r91;
	st.shared.f32 	[%r93], %f64;
	add.s32 	%r94, %r1, %r91;
	mov.b32 	%r95, 0;
	st.shared.u32 	[%r94], %r95;
	add.s32 	%r96, %r2, %r91;
	st.shared.u32 	[%r96], %r95;
	add.s32 	%r97, %r3, %r91;
	st.shared.u32 	[%r97], %r95;
	add.s32 	%r247, %r247, 1;
	bra.uni 	$L__BB0_96;
$L__BB0_7:
	ld.param.u32 	%r227, [_Z18eval_prefix_kernelPKiPKfS2_iiPf_param_4];
	add.s64 	%rd34, %rd1, %rd31;
	ld.global.nc.f32 	%f63, [%rd34];
	cvt.rzi.s32.f32 	%r9, %f63;
	setp.lt.s32 	%p8, %r9, 0;
	setp.ge.s32 	%p9, %r9, %r227;
	mov.f32 	%f229, 0f00000000;
	or.pred  	%p10, %p8, %p9;
	@%p10 bra 	$L__BB0_9;
	ld.param.u64 	%rd83, [_Z18eval_prefix_kernelPKiPKfS2_iiPf_param_2];
	cvta.to.global.u64 	%rd35, %rd83;
	mul.wide.u32 	%rd36, %r9, 4;
	add.s64 	%rd37, %rd35, %rd36;
	ld.global.nc.f32 	%f229, [%rd37];
$L__BB0_9:
	shl.b32 	%r84, %r247, 2;
	mov.u32 	%r85, smem;
	add.s32 	%r86, %r85, %r84;
	st.shared.f32 	[%r86], %f229;
	add.s32 	%r87, %r1, %r84;
	mov.b32 	%r88, 0;
	st.shared.u32 	[%r87], %r88;
	add.s32 	%r89, %r2, %r84;
	st.shared.u32 	[%r89], %r88;
	add.s32 	%r90, %r3, %r84;
	st.shared.u32 	[%r90], %r88;
	add.s32 	%r247, %r247, 1;
	bra.uni 	$L__BB0_96;
$L__BB0_10:
	mov.pred 	%p88, 0;
$L__BB0_11:
	setp.ne.s32 	%p12, %r7, 8;
	not.pred 	%p13, %p88;
	and.pred  	%p14, %p12, %p13;
	mov.f32 	%f236, 0f00000000;
	mov.f32 	%f237, 0f00000000;
	@%p14 bra 	$L__BB0_48;
	shl.b32 	%r166, %r247, 2;
	mov.u32 	%r167, smem;
	add.s32 	%r11, %r167, %r166;
	ld.shared.f32 	%f3, [%r11+-4];
	mov.f32 	%f232, 0f00000000;
	setp.gt.s32 	%p56, %r7, 4;
	@%p56 bra 	$L__BB0_20;
	setp.gt.s32 	%p62, %r7, 2;
	@%p62 bra 	$L__BB0_17;
	setp.eq.s32 	%p65, %r7, 1;
	@%p65 bra 	$L__BB0_29;
	setp.eq.s32 	%p66, %r7, 2;
	@%p66 bra 	$L__BB0_16;
	bra.uni 	$L__BB0_47;
$L__BB0_16:
	mov.f32 	%f232, %f3;
	bra.uni 	$L__BB0_47;
$L__BB0_17:
	setp.eq.s32 	%p63, %r7, 3;
	@%p63 bra 	$L__BB0_30;
	setp.eq.s32 	%p64, %r7, 4;
	@%p64 bra 	$L__BB0_19;
	bra.uni 	$L__BB0_47;
$L__BB0_19:
	div.rn.f32 	%f232, %f3, 0f2B8CBCCC;
	bra.uni 	$L__BB0_47;
$L__BB0_20:
	setp.gt.s32 	%p57, %r7, 6;
	@%p57 bra 	$L__BB0_26;
	setp.eq.s32 	%p60, %r7, 5;
	@%p60 bra 	$L__BB0_31;
	setp.eq.s32 	%p61, %r7, 6;
	@%p61 bra 	$L__BB0_23;
	bra.uni 	$L__BB0_47;
$L__BB0_23:
	mul.f32 	%f188, %f3, 0f3F22F983;
	cvt.rni.s32.f32 	%r237, %f188;
	cvt.rn.f32.s32 	%f189, %r237;
	fma.rn.f32 	%f190, %f189, 0fBFC90FDA, %f3;
	fma.rn.f32 	%f191, %f189, 0fB3A22168, %f190;
	fma.rn.f32 	%f231, %f189, 0fA7C234C5, %f191;
	abs.f32 	%f14, %f3;
	setp.ltu.f32 	%p70, %f14, 0f47CE4780;
	@%p70 bra 	$L__BB0_45;
	setp.neu.f32 	%p71, %f14, 0f7F800000;
	@%p71 bra 	$L__BB0_40;
	mov.f32 	%f194, 0f00000000;
	mul.rn.f32 	%f231, %f3, %f194;
	mov.b32 	%r237, 0;
	bra.uni 	$L__BB0_45;
$L__BB0_26:
	setp.eq.s32 	%p58, %r7, 7;
	@%p58 bra 	$L__BB0_46;
	setp.eq.s32 	%p59, %r7, 8;
	@%p59 bra 	$L__BB0_28;
	bra.uni 	$L__BB0_47;
$L__BB0_28:
	abs.f32 	%f155, %f3;
	add.f32 	%f156, %f155, 0f2B8CBCCC;
	setp.lt.f32 	%p67, %f156, 0f00800000;
	mul.f32 	%f157, %f156, 0f4B000000;
	selp.f32 	%f158, %f157, %f156, %p67;
	selp.f32 	%f159, 0fC1B80000, 0f00000000, %p67;
	mov.b32 	%r168, %f158;
	add.s32 	%r169, %r168, -1059760811;
	and.b32  	%r170, %r169, -8388608;
	sub.s32 	%r171, %r168, %r170;
	mov.b32 	%f160, %r171;
	cvt.rn.f32.s32 	%f161, %r170;
	fma.rn.f32 	%f162, %f161, 0f34000000, %f159;
	add.f32 	%f163, %f160, 0fBF800000;
	fma.rn.f32 	%f164, %f163, 0fBE055027, 0f3E1039F6;
	fma.rn.f32 	%f165, %f164, %f163, 0fBDF8CDCC;
	fma.rn.f32 	%f166, %f165, %f163, 0f3E0F2955;
	fma.rn.f32 	%f167, %f166, %f163, 0fBE2AD8B9;
	fma.rn.f32 	%f168, %f167, %f163, 0f3E4CED0B;
	fma.rn.f32 	%f169, %f168, %f163, 0fBE7FFF22;
	fma.rn.f32 	%f170, %f169, %f163, 0f3EAAAA78;
	fma.rn.f32 	%f171, %f170, %f163, 0fBF000000;
	mul.f32 	%f172, %f163, %f171;
	fma.rn.f32 	%f173, %f172, %f163, %f163;
	fma.rn.f32 	%f174, %f162, 0f3F317218, %f173;
	setp.gt.u32 	%p68, %r168, 2139095039;
	fma.rn.f32 	%f175, %f158, 0f7F800000, 0f7F800000;
	selp.f32 	%f176, %f175, %f174, %p68;
	setp.eq.f32 	%p69, %f158, 0f00000000;
	selp.f32 	%f232, 0fFF800000, %f176, %p69;
	bra.uni 	$L__BB0_47;
$L__BB0_29:
	add.f32 	%f232, %f3, 0f00000000;
	bra.uni 	$L__BB0_47;
$L__BB0_30:
	mul.f32 	%f232, %f3, 0f00000000;
	bra.uni 	$L__BB0_47;
$L__BB0_31:
	mul.f32 	%f207, %f3, 0f3F22F983;
	cvt.rni.s32.f32 	%r233, %f207;
	cvt.rn.f32.s32 	%f208, %r233;
	fma.rn.f32 	%f209, %f208, 0fBFC90FDA, %f3;
	fma.rn.f32 	%f210, %f208, 0fB3A22168, %f209;
	fma.rn.f32 	%f230, %f208, 0fA7C234C5, %f210;
	abs.f32 	%f8, %f3;
	setp.ltu.f32 	%p78, %f8, 0f47CE4780;
	@%p78 bra 	$L__BB0_39;
	setp.neu.f32 	%p79, %f8, 0f7F800000;
	@%p79 bra 	$L__BB0_34;
	mov.f32 	%f213, 0f00000000;
	mul.rn.f32 	%f230, %f3, %f213;
	mov.b32 	%r233, 0;
	bra.uni 	$L__BB0_39;
$L__BB0_34:
	mov.b32 	%r13, %f3;
	mov.b64 	%rd85, 0;
	mov.b32 	%r230, 0;
$L__BB0_35:
	.pragma "nounroll";
	mul.wide.u32 	%rd71, %r230, 4;
	add.s64 	%rd73, %rd72, %rd71;
	ld.global.nc.u32 	%r198, [%rd73];
	shl.b32 	%r199, %r13, 8;
	or.b32  	%r200, %r199, -2147483648;
	mad.wide.u32 	%rd74, %r198, %r200, %rd85;
	shr.u64 	%rd85, %rd74, 32;
	add.s64 	%rd75, %rd5, %rd71;
	st.local.u32 	[%rd75], %rd74;
	add.s32 	%r230, %r230, 1;
	setp.ne.s32 	%p80, %r230, 6;
	@%p80 bra 	$L__BB0_35;
	shr.u32 	%r201, %r13, 23;
	st.local.u32 	[%rd5+24], %rd85;
	and.b32  	%r16, %r201, 31;
	and.b32  	%r202, %r201, 224;
	add.s32 	%r203, %r202, -128;
	shr.u32 	%r204, %r203, 5;
	mul.wide.u32 	%rd76, %r204, 4;
	sub.s64 	%rd8, %rd5, %rd76;
	ld.local.u32 	%r231, [%rd8+24];
	ld.local.u32 	%r232, [%rd8+20];
	setp.eq.s32 	%p81, %r16, 0;
	@%p81 bra 	$L__BB0_38;
	shf.l.wrap.b32 	%r231, %r232, %r231, %r16;
	ld.local.u32 	%r205, [%rd8+16];
	shf.l.wrap.b32 	%r232, %r205, %r232, %r16;
$L__BB0_38:
	shr.u32 	%r206, %r231, 30;
	shf.l.wrap.b32 	%r207, %r232, %r231, 2;
	shl.b32 	%r208, %r232, 2;
	shr.u32 	%r209, %r207, 31;
	add.s32 	%r210, %r209, %r206;
	neg.s32 	%r211, %r210;
	setp.lt.s32 	%p82, %r13, 0;
	selp.b32 	%r233, %r211, %r210, %p82;
	xor.b32  	%r212, %r207, %r13;
	shr.s32 	%r213, %r207, 31;
	xor.b32  	%r214, %r213, %r207;
	xor.b32  	%r215, %r213, %r208;
	cvt.u64.u32 	%rd77, %r214;
	shl.b64 	%rd78, %rd77, 32;
	cvt.u64.u32 	%rd79, %r215;
	or.b64  	%rd80, %rd78, %rd79;
	cvt.rn.f64.s64 	%fd7, %rd80;
	mul.f64 	%fd8, %fd7, 0d3BF921FB54442D19;
	cvt.rn.f32.f64 	%f211, %fd8;
	neg.f32 	%f212, %f211;
	setp.lt.s32 	%p83, %r212, 0;
	selp.f32 	%f230, %f212, %f211, %p83;
$L__BB0_39:
	mul.rn.f32 	%f214, %f230, %f230;
	and.b32  	%r217, %r233, 1;
	setp.eq.b32 	%p84, %r217, 1;
	selp.f32 	%f215, 0f3F800000, %f230, %p84;
	fma.rn.f32 	%f216, %f214, %f215, 0f00000000;
	fma.rn.f32 	%f217, %f214, 0f37CBAC00, 0fBAB607ED;
	selp.f32 	%f218, %f217, 0fB94D4153, %p84;
	selp.f32 	%f219, 0f3D2AAABB, 0f3C0885E4, %p84;
	fma.rn.f32 	%f220, %f218, %f214, %f219;
	selp.f32 	%f221, 0fBEFFFFFF, 0fBE2AAAA8, %p84;
	fma.rn.f32 	%f222, %f220, %f214, %f221;
	fma.rn.f32 	%f223, %f222, %f216, %f215;
	and.b32  	%r218, %r233, 2;
	setp.eq.s32 	%p85, %r218, 0;
	mov.f32 	%f224, 0f00000000;
	sub.f32 	%f225, %f224, %f223;
	selp.f32 	%f232, %f223, %f225, %p85;
	bra.uni 	$L__BB0_47;
$L__BB0_40:
	mov.b32 	%r26, %f3;
	mov.b64 	%rd86, 0;
	mov.b32 	%r234, 0;
$L__BB0_41:
	.pragma "nounroll";
	mul.wide.u32 	%rd60, %r234, 4;
	mov.u64 	%rd61, __cudart_i2opi_f;
	add.s64 	%rd62, %rd61, %rd60;
	ld.global.nc.u32 	%r175, [%rd62];
	shl.b32 	%r176, %r26, 8;
	or.b32  	%r177, %r176, -2147483648;
	mad.wide.u32 	%rd63, %r175, %r177, %rd86;
	shr.u64 	%rd86, %rd63, 32;
	add.s64 	%rd64, %rd4, %rd60;
	st.local.u32 	[%rd64], %rd63;
	add.s32 	%r234, %r234, 1;
	setp.ne.s32 	%p72, %r234, 6;
	@%p72 bra 	$L__BB0_41;
	shr.u32 	%r178, %r26, 23;
	st.local.u32 	[%rd4+24], %rd86;
	and.b32  	%r29, %r178, 31;
	and.b32  	%r179, %r178, 224;
	add.s32 	%r180, %r179, -128;
	shr.u32 	%r181, %r180, 5;
	mul.wide.u32 	%rd65, %r181, 4;
	sub.s64 	%rd11, %rd4, %rd65;
	ld.local.u32 	%r235, [%rd11+24];
	ld.local.u32 	%r236, [%rd11+20];
	setp.eq.s32 	%p73, %r29, 0;
	@%p73 bra 	$L__BB0_44;
	shf.l.wrap.b32 	%r235, %r236, %r235, %r29;
	ld.local.u32 	%r182, [%rd11+16];
	shf.l.wrap.b32 	%r236, %r182, %r236, %r29;
$L__BB0_44:
	shr.u32 	%r183, %r235, 30;
	shf.l.wrap.b32 	%r184, %r236, %r235, 2;
	shl.b32 	%r185, %r236, 2;
	shr.u32 	%r186, %r184, 31;
	add.s32 	%r187, %r186, %r183;
	neg.s32 	%r188, %r187;
	setp.lt.s32 	%p74, %r26, 0;
	selp.b32 	%r237, %r188, %r187, %p74;
	xor.b32  	%r189, %r184, %r26;
	shr.s32 	%r190, %r184, 31;
	xor.b32  	%r191, %r190, %r184;
	xor.b32  	%r192, %r190, %r185;
	cvt.u64.u32 	%rd66, %r191;
	shl.b64 	%rd67, %rd66, 32;
	cvt.u64.u32 	%rd68, %r192;
	or.b64  	%rd69, %rd67, %rd68;
	cvt.rn.f64.s64 	%fd5, %rd69;
	mul.f64 	%fd6, %fd5, 0d3BF921FB54442D19;
	cvt.rn.f32.f64 	%f192, %fd6;
	neg.f32 	%f193, %f192;
	setp.lt.s32 	%p75, %r189, 0;
	selp.f32 	%f231, %f193, %f192, %p75;
$L__BB0_45:
	add.s32 	%r194, %r237, 1;
	mul.rn.f32 	%f195, %f231, %f231;
	and.b32  	%r195, %r237, 1;
	setp.eq.b32 	%p76, %r195, 1;
	selp.f32 	%f196, %f231, 0f3F800000, %p76;
	fma.rn.f32 	%f197, %f195, %f196, 0f00000000;
	fma.rn.f32 	%f198, %f195, 0f37CBAC00, 0fBAB607ED;
	selp.f32 	%f199, 0fB94D4153, %f198, %p76;
	selp.f32 	%f200, 0f3C0885E4, 0f3D2AAABB, %p76;
	fma.rn.f32 	%f201, %f199, %f195, %f200;
	selp.f32 	%f202, 0fBE2AAAA8, 0fBEFFFFFF, %p76;
	fma.rn.f32 	%f203, %f201, %f195, %f202;
	fma.rn.f32 	%f204, %f203, %f197, %f196;
	and.b32  	%r196, %r194, 2;
	setp.eq.s32 	%p77, %r196, 0;
	mov.f32 	%f205, 0f00000000;
	sub.f32 	%f206, %f205, %f204;
	selp.f32 	%f232, %f204, %f206, %p77;
	bra.uni 	$L__BB0_47;
$L__BB0_46:
	fma.rn.f32 	%f177, %f3, 0f3BBB989D, 0f3F000000;
	cvt.sat.f32.f32 	%f178, %f177;
	mov.f32 	%f179, 0f4B400001;
	mov.f32 	%f180, 0f437C0000;
	fma.rm.f32 	%f181, %f178, %f180, %f179;
	add.f32 	%f182, %f181, 0fCB40007F;
	neg.f32 	%f183, %f182;
	fma.rn.f32 	%f184, %f3, 0f3FB8AA3B, %f183;
	fma.rn.f32 	%f185, %f3, 0f32A57060, %f184;
	mov.b32 	%r172, %f181;
	shl.b32 	%r173, %r172, 23;
	mov.b32 	%f186, %r173;
	ex2.approx.ftz.f32 	%f187, %f185;
	mul.f32 	%f232, %f187, %f186;
$L__BB0_47:
	st.shared.f32 	[%r11+-4], %f232;
	add.s32 	%r220, %r1, %r166;
	mov.b32 	%r221, 0;
	st.shared.u32 	[%r220+-4], %r221;
	add.s32 	%r222, %r2, %r166;
	st.shared.u32 	[%r222+-4], %r221;
	add.s32 	%r223, %r3, %r166;
	st.shared.u32 	[%r223+-4], %r221;
	bra.uni 	$L__BB0_96;
$L__BB0_48:
	shl.b32 	%r99, %r247, 2;
	mov.u32 	%r100, smem;
	add.s32 	%r38, %r100, %r99;
	ld.shared.f32 	%f22, [%r38+-4];
	add.s32 	%r39, %r1, %r99;
	ld.shared.u32 	%r40, [%r39+-4];
	add.s32 	%r41, %r2, %r99;
	ld.shared.f32 	%f23, [%r41+-4];
	add.s32 	%r42, %r3, %r99;
	ld.shared.f32 	%f24, [%r42+-4];
	ld.shared.f32 	%f25, [%r38+-8];
	ld.shared.u32 	%r43, [%r39+-8];
	ld.shared.f32 	%f26, [%r41+-8];
	ld.shared.f32 	%f27, [%r42+-8];
	mov.b32 	%r246, 0;
	mov.f32 	%f235, 0f00000000;
	setp.gt.s32 	%p15, %r7, 4;
	@%p15 bra 	$L__BB0_57;
	setp.gt.s32 	%p21, %r7, 2;
	@%p21 bra 	$L__BB0_54;
	setp.eq.s32 	%p24, %r7, 1;
	@%p24 bra 	$L__BB0_66;
	setp.eq.s32 	%p25, %r7, 2;
	@%p25 bra 	$L__BB0_52;
	bra.uni 	$L__BB0_95;
$L__BB0_52:
	setp.ne.s32 	%p52, %r40, 1;
	@%p52 bra 	$L__BB0_71;
	neg.f32 	%f150, %f25;
	fma.rn.f32 	%f235, %f23, %f24, %f150;
	bra.uni 	$L__BB0_95;
$L__BB0_54:
	setp.eq.s32 	%p22, %r7, 3;
	@%p22 bra 	$L__BB0_74;
	setp.eq.s32 	%p23, %r7, 4;
	@%p23 bra 	$L__BB0_56;
	bra.uni 	$L__BB0_95;
$L__BB0_56:
	abs.f32 	%f140, %f25;
	setp.lt.f32 	%p45, %f140, 0f2B8CBCCC;
	setp.lt.f32 	%p46, %f25, 0f00000000;
	selp.f32 	%f141, 0fAB8CBCCC, 0f2B8CBCCC, %p46;
	selp.f32 	%f142, %f141, %f25, %p45;
	div.rn.f32 	%f235, %f22, %f142;
	bra.uni 	$L__BB0_95;
$L__BB0_57:
	setp.gt.s32 	%p16, %r7, 6;
	@%p16 bra 	$L__BB0_63;
	setp.eq.s32 	%p19, %r7, 5;
	@%p19 bra 	$L__BB0_79;
	setp.eq.s32 	%p20, %r7, 6;
	@%p20 bra 	$L__BB0_60;
	bra.uni 	$L__BB0_95;
$L__BB0_60:
	mul.f32 	%f101, %f22, 0f3F22F983;
	cvt.rni.s32.f32 	%r245, %f101;
	cvt.rn.f32.s32 	%f102, %r245;
	fma.rn.f32 	%f103, %f102, 0fBFC90FDA, %f22;
	fma.rn.f32 	%f104, %f102, 0fB3A22168, %f103;
	fma.rn.f32 	%f234, %f102, 0fA7C234C5, %f104;
	abs.f32 	%f50, %f22;
	setp.ltu.f32 	%p29, %f50, 0f47CE4780;
	@%p29 bra 	$L__BB0_93;
	setp.neu.f32 	%p30, %f50, 0f7F800000;
	@%p30 bra 	$L__BB0_88;
	mov.f32 	%f107, 0f00000000;
	mul.rn.f32 	%f234, %f22, %f107;
	mov.b32 	%r245, 0;
	bra.uni 	$L__BB0_93;
$L__BB0_63:
	setp.eq.s32 	%p17, %r7, 7;
	@%p17 bra 	$L__BB0_94;
	setp.eq.s32 	%p18, %r7, 8;
	@%p18 bra 	$L__BB0_65;
	bra.uni 	$L__BB0_95;
$L__BB0_65:
	abs.f32 	%f67, %f22;
	add.f32 	%f68, %f67, 0f2B8CBCCC;
	setp.lt.f32 	%p26, %f68, 0f00800000;
	mul.f32 	%f69, %f68, 0f4B000000;
	selp.f32 	%f70, %f69, %f68, %p26;
	selp.f32 	%f71, 0fC1B80000, 0f00000000, %p26;
	mov.b32 	%r102, %f70;
	add.s32 	%r103, %r102, -1059760811;
	and.b32  	%r104, %r103, -8388608;
	sub.s32 	%r105, %r102, %r104;
	mov.b32 	%f72, %r105;
	cvt.rn.f32.s32 	%f73, %r104;
	fma.rn.f32 	%f74, %f73, 0f34000000, %f71;
	add.f32 	%f75, %f72, 0fBF800000;
	fma.rn.f32 	%f76, %f75, 0fBE055027, 0f3E1039F6;
	fma.rn.f32 	%f77, %f76, %f75, 0fBDF8CDCC;
	fma.rn.f32 	%f78, %f77, %f75, 0f3E0F2955;
	fma.rn.f32 	%f79, %f78, %f75, 0fBE2AD8B9;
	fma.rn.f32 	%f80, %f79, %f75, 0f3E4CED0B;
	fma.rn.f32 	%f81, %f80, %f75, 0fBE7FFF22;
	fma.rn.f32 	%f82, %f81, %f75, 0f3EAAAA78;
	fma.rn.f32 	%f83, %f82, %f75, 0fBF000000;
	mul.f32 	%f84, %f75, %f83;
	fma.rn.f32 	%f85, %f84, %f75, %f75;
	fma.rn.f32 	%f86, %f74, 0f3F317218, %f85;
	setp.gt.u32 	%p27, %r102, 2139095039;
	fma.rn.f32 	%f87, %f70, 0f7F800000, 0f7F800000;
	selp.f32 	%f88, %f87, %f86, %p27;
	setp.eq.f32 	%p28, %f70, 0f00000000;
	selp.f32 	%f235, 0fFF800000, %f88, %p28;
	bra.uni 	$L__BB0_95;
$L__BB0_66:
	setp.ne.s32 	%p54, %r40, 1;
	@%p54 bra 	$L__BB0_68;
	fma.rn.f32 	%f235, %f23, %f24, %f25;
	bra.uni 	$L__BB0_95;
$L__BB0_68:
	setp.ne.s32 	%p55, %r43, 1;
	@%p55 bra 	$L__BB0_70;
	fma.rn.f32 	%f235, %f26, %f27, %f22;
	bra.uni 	$L__BB0_95;
$L__BB0_70:
	add.f32 	%f235, %f22, %f25;
	bra.uni 	$L__BB0_95;
$L__BB0_71:
	setp.ne.s32 	%p53, %r43, 1;
	@%p53 bra 	$L__BB0_73;
	neg.f32 	%f148, %f26;
	fma.rn.f32 	%f235, %f148, %f27, %f22;
	bra.uni 	$L__BB0_95;
$L__BB0_73:
	sub.f32 	%f235, %f22, %f25;
	bra.uni 	$L__BB0_95;
$L__BB0_74:
	setp.ne.s32 	%p47, %r40, 1;
	setp.ne.s32 	%p48, %r43, 1;
	or.pred  	%p49, %p47, %p48;
	@%p49 bra 	$L__BB0_76;
	mul.f32 	%f236, %f23, %f24;
	mul.f32 	%f237, %f26, %f27;
	mul.f32 	%f235, %f236, %f237;
	mov.b32 	%r246, 1;
	bra.uni 	$L__BB0_95;
$L__BB0_76:
	@%p47 bra 	$L__BB0_78;
	mul.f32 	%f237, %f24, %f25;
	mul.f32 	%f235, %f23, %f237;
	mov.b32 	%r246, 1;
	mov.f32 	%f236, %f23;
	bra.uni 	$L__BB0_95;
$L__BB0_78:
	setp.eq.s32 	%p51, %r43, 1;
	mul.f32 	%f143, %f22, %f26;
	mul.f32 	%f144, %f143, %f27;
	mul.f32 	%f145, %f22, %f25;
	selp.f32 	%f235, %f144, %f145, %p51;
	selp.f32 	%f236, %f143, %f22, %p51;
	selp.f32 	%f237, %f27, %f25, %p51;
	mov.b32 	%r246, 1;
	bra.uni 	$L__BB0_95;
$L__BB0_79:
	mul.f32 	%f120, %f22, 0f3F22F983;
	cvt.rni.s32.f32 	%r241, %f120;
	cvt.rn.f32.s32 	%f121, %r241;
	fma.rn.f32 	%f122, %f121, 0fBFC90FDA, %f22;
	fma.rn.f32 	%f123, %f121, 0fB3A22168, %f122;
	fma.rn.f32 	%f233, %f121, 0fA7C234C5, %f123;
	abs.f32 	%f44, %f22;
	setp.ltu.f32 	%p37, %f44, 0f47CE4780;
	@%p37 bra 	$L__BB0_87;
	setp.neu.f32 	%p38, %f44, 0f7F800000;
	@%p38 bra 	$L__BB0_82;
	mov.f32 	%f126, 0f00000000;
	mul.rn.f32 	%f233, %f22, %f126;
	mov.b32 	%r241, 0;
	bra.uni 	$L__BB0_87;
$L__BB0_82:
	mov.b32 	%r45, %f22;
	mov.b64 	%rd87, 0;
	mov.b32 	%r238, 0;
$L__BB0_83:
	.pragma "nounroll";
	mul.wide.u32 	%rd49, %r238, 4;
	mov.u64 	%rd50, __cudart_i2opi_f;
	add.s64 	%rd51, %rd50, %rd49;
	ld.global.nc.u32 	%r134, [%rd51];
	shl.b32 	%r135, %r45, 8;
	or.b32  	%r136, %r135, -2147483648;
	mad.wide.u32 	%rd52, %r134, %r136, %rd87;
	shr.u64 	%rd87, %rd52, 32;
	add.s64 	%rd53, %rd3, %rd49;
	st.local.u32 	[%rd53], %rd52;
	add.s32 	%r238, %r238, 1;
	setp.ne.s32 	%p39, %r238, 6;
	@%p39 bra 	$L__BB0_83;
	shr.u32 	%r137, %r45, 23;
	st.local.u32 	[%rd3+24], %rd87;
	and.b32  	%r48, %r137, 31;
	and.b32  	%r138, %r137, 224;
	add.s32 	%r139, %r138, -128;
	shr.u32 	%r140, %r139, 5;
	mul.wide.u32 	%rd54, %r140, 4;
	sub.s64 	%rd14, %rd3, %rd54;
	ld.local.u32 	%r239, [%rd14+24];
	ld.local.u32 	%r240, [%rd14+20];
	setp.eq.s32 	%p40, %r48, 0;
	@%p40 bra 	$L__BB0_86;
	shf.l.wrap.b32 	%r239, %r240, %r239, %r48;
	ld.local.u32 	%r141, [%rd14+16];
	shf.l.wrap.b32 	%r240, %r141, %r240, %r48;
$L__BB0_86:
	shr.u32 	%r142, %r239, 30;
	shf.l.wrap.b32 	%r143, %r240, %r239, 2;
	shl.b32 	%r144, %r240, 2;
	shr.u32 	%r145, %r143, 31;
	add.s32 	%r146, %r145, %r142;
	neg.s32 	%r147, %r146;
	setp.lt.s32 	%p41, %r45, 0;
	selp.b32 	%r241, %r147, %r146, %p41;
	xor.b32  	%r148, %r143, %r45;
	shr.s32 	%r149, %r143, 31;
	xor.b32  	%r150, %r149, %r143;
	xor.b32  	%r151, %r149, %r144;
	cvt.u64.u32 	%rd55, %r150;
	shl.b64 	%rd56, %rd55, 32;
	cvt.u64.u32 	%rd57, %r151;
	or.b64  	%rd58, %rd56, %rd57;
	cvt.rn.f64.s64 	%fd3, %rd58;
	mul.f64 	%fd4, %fd3, 0d3BF921FB54442D19;
	cvt.rn.f32.f64 	%f124, %fd4;
	neg.f32 	%f125, %f124;
	setp.lt.s32 	%p42, %r148, 0;
	selp.f32 	%f233, %f125, %f124, %p42;
$L__BB0_87:
	mul.rn.f32 	%f128, %f233, %f233;
	and.b32  	%r154, %r241, 1;
	setp.eq.b32 	%p43, %r154, 1;
	selp.f32 	%f129, 0f3F800000, %f233, %p43;
	fma.rn.f32 	%f130, %f128, %f129, 0f00000000;
	fma.rn.f32 	%f131, %f128, 0f37CBAC00, 0fBAB607ED;
	selp.f32 	%f132, %f131, 0fB94D4153, %p43;
	selp.f32 	%f133, 0f3D2AAABB, 0f3C0885E4, %p43;
	fma.rn.f32 	%f134, %f132, %f128, %f133;
	selp.f32 	%f135, 0fBEFFFFFF, 0fBE2AAAA8, %p43;
	fma.rn.f32 	%f136, %f134, %f128, %f135;
	fma.rn.f32 	%f137, %f136, %f130, %f129;
	and.b32  	%r155, %r241, 2;
	setp.eq.s32 	%p44, %r155, 0;
	mov.f32 	%f127, 0f00000000;
	sub.f32 	%f138, %f127, %f137;
	selp.f32 	%f235, %f137, %f138, %p44;
	bra.uni 	$L__BB0_95;
$L__BB0_88:
	mov.b32 	%r58, %f22;
	mov.b64 	%rd90, 0;
	mov.b32 	%r242, 0;
	mov.u64 	%rd88, __cudart_i2opi_f;
	mov.u64 	%rd89, %rd2;
$L__BB0_89:
	.pragma "nounroll";
	ld.global.nc.u32 	%r110, [%rd88];
	shl.b32 	%r111, %r58, 8;
	or.b32  	%r112, %r111, -2147483648;
	mad.wide.u32 	%rd42, %r110, %r112, %rd90;
	shr.u64 	%rd90, %rd42, 32;
	st.local.u32 	[%rd89], %rd42;
	add.s32 	%r242, %r242, 1;
	add.s64 	%rd89, %rd89, 4;
	add.s64 	%rd88, %rd88, 4;
	setp.ne.s32 	%p31, %r242, 6;
	@%p31 bra 	$L__BB0_89;
	shr.u32 	%r113, %r58, 23;
	st.local.u32 	[%rd2+24], %rd90;
	and.b32  	%r61, %r113, 31;
	and.b32  	%r114, %r113, 224;
	add.s32 	%r115, %r114, -128;
	shr.u32 	%r116, %r115, 5;
	mul.wide.u32 	%rd43, %r116, 4;
	sub.s64 	%rd21, %rd2, %rd43;
	ld.local.u32 	%r243, [%rd21+24];
	ld.local.u32 	%r244, [%rd21+20];
	setp.eq.s32 	%p32, %r61, 0;
	@%p32 bra 	$L__BB0_92;
	shf.l.wrap.b32 	%r243, %r244, %r243, %r61;
	ld.local.u32 	%r117, [%rd21+16];
	shf.l.wrap.b32 	%r244, %r117, %r244, %r61;
$L__BB0_92:
	shr.u32 	%r118, %r243, 30;
	shf.l.wrap.b32 	%r119, %r244, %r243, 2;
	shl.b32 	%r120, %r244, 2;
	shr.u32 	%r121, %r119, 31;
	add.s32 	%r122, %r121, %r118;
	neg.s32 	%r123, %r122;
	setp.lt.s32 	%p33, %r58, 0;
	selp.b32 	%r245, %r123, %r122, %p33;
	xor.b32  	%r124, %r119, %r58;
	shr.s32 	%r125, %r119, 31;
	xor.b32  	%r126, %r125, %r119;
	xor.b32  	%r127, %r125, %r120;
	cvt.u64.u32 	%rd44, %r126;
	shl.b64 	%rd45, %rd44, 32;
	cvt.u64.u32 	%rd46, %r127;
	or.b64  	%rd47, %rd45, %rd46;
	cvt.rn.f64.s64 	%fd1, %rd47;
	mul.f64 	%fd2, %fd1, 0d3BF921FB54442D19;
	cvt.rn.f32.f64 	%f105, %fd2;
	neg.f32 	%f106, %f105;
	setp.lt.s32 	%p34, %r124, 0;
	selp.f32 	%f234, %f106, %f105, %p34;
$L__BB0_93:
	add.s32 	%r130, %r245, 1;
	mul.rn.f32 	%f109, %f234, %f234;
	and.b32  	%r131, %r245, 1;
	setp.eq.b32 	%p35, %r131, 1;
	selp.f32 	%f110, %f234, 0f3F800000, %p35;
	fma.rn.f32 	%f111, %f109, %f110, 0f00000000;
	fma.rn.f32 	%f112, %f109, 0f37CBAC00, 0fBAB607ED;
	selp.f32 	%f113, 0fB94D4153, %f112, %p35;
	selp.f32 	%f114, 0f3C0885E4, 0f3D2AAABB, %p35;
	fma.rn.f32 	%f115, %f113, %f109, %f114;
	selp.f32 	%f116, 0fBE2AAAA8, 0fBEFFFFFF, %p35;
	fma.rn.f32 	%f117, %f115, %f109, %f116;
	fma.rn.f32 	%f118, %f117, %f111, %f110;
	and.b32  	%r132, %r130, 2;
	setp.eq.s32 	%p36, %r132, 0;
	mov.f32 	%f108, 0f00000000;
	sub.f32 	%f119, %f108, %f118;
	selp.f32 	%f235, %f118, %f119, %p36;
	bra.uni 	$L__BB0_95;
$L__BB0_94:
	fma.rn.f32 	%f90, %f22, 0f3BBB989D, 0f3F000000;
	cvt.sat.f32.f32 	%f91, %f90;
	mov.f32 	%f92, 0f4B400001;
	mov.f32 	%f93, 0f437C0000;
	fma.rm.f32 	%f94, %f91, %f93, %f92;
	add.f32 	%f95, %f94, 0fCB40007F;
	neg.f32 	%f96, %f95;
	fma.rn.f32 	%f97, %f22, 0f3FB8AA3B, %f96;
	fma.rn.f32 	%f98, %f22, 0f32A57060, %f97;
	mov.b32 	%r107, %f94;
	shl.b32 	%r108, %r107, 23;
	mov.b32 	%f99, %r108;
	ex2.approx.ftz.f32 	%f100, %f98;
	mul.f32 	%f235, %f100, %f99;
$L__BB0_95:
	st.shared.f32 	[%r38+-8], %f235;
	st.shared.u32 	[%r39+-8], %r246;
	st.shared.f32 	[%r41+-8], %f236;
	st.shared.f32 	[%r42+-8], %f237;
	add.s32 	%r247, %r247, -1;
$L__BB0_96:
	setp.gt.u32 	%p86, %r4, 1;
	@%p86 bra 	$L__BB0_3;
$L__BB0_97:
	setp.lt.s32 	%p87, %r247, 1;
	mov.f32 	%f238, 0f00000000;
	@%p87 bra 	$L__BB0_99;
	shl.b32 	%r224, %r247, 2;
	mov.u32 	%r225, smem;
	add.s32 	%r226, %r225, %r224;
	ld.shared.f32 	%f238, [%r226+-4];
$L__BB0_99:
	ld.param.u64 	%rd84, [_Z18eval_prefix_kernelPKiPKfS2_iiPf_param_5];
	cvta.to.global.u64 	%rd81, %rd84;
	st.global.f32 	[%rd81], %f238;
$L__BB0_100:
	ret;

}


// ===== COMPILED SASS (sm_100) =====

	.target	sm_100

	.elftype	@"ET_EXEC"


//--------------------- .note.nv.tkinfo           --------------------------
	.section	.note.nv.tkinfo,"",@"SHT_NOTE"
	.sectionflags	@"SHF_NOTE_NV_TKINFO"
	.tkinfo
        /*0018*/ 	.word	0x00000002
        /*0030*/ 	.string	""
        /*0030*/ 	.string	"ptxas"
        /*0030*/ 	.string	"Cuda compilation tools, release 13.0, V13.0.88"
        /*0030*/ 	.string	"Build cuda_13.0.r13.0/compiler.36424714_0"
        /*0030*/ 	.string	"-arch sm_100 -m 64 "



//--------------------- .note.nv.cuinfo           --------------------------
	.section	.note.nv.cuinfo,"",@"SHT_NOTE"
	.sectionflags	@"SHF_NOTE_NV_CUINFO"
        /*0018*/ 	.short	0x0002
        /*001a*/ 	.short	0x0064
        /*001c*/ 	.short	0x0082
	.zero		2


//--------------------- .nv.info                  --------------------------
	.section	.nv.info,"",@"SHT_CUDA_INFO"
	.align	4


	//----- nvinfo : EIATTR_REGCOUNT
	.align		4
        /*0000*/ 	.byte	0x04, 0x2f
        /*0002*/ 	.short	(.L_2 - .L_1)
	.align		4
.L_1:
        /*0004*/ 	.word	index@(_Z18eval_prefix_kernelPKiPKfS2_iiPf)
        /*0008*/ 	.word	0x0000001c


	//----- nvinfo : EIATTR_FRAME_SIZE
	.align		4
.L_2:
        /*000c*/ 	.byte	0x04, 0x11
        /*000e*/ 	.short	(.L_4 - .L_3)
	.align		4
.L_3:
        /*0010*/ 	.word	index@($__internal_0_$__cuda_sm3x_div_rn_noftz_f32_slowpath)
        /*0014*/ 	.word	0x00000000


	//----- nvinfo : EIATTR_FRAME_SIZE
	.align		4
.L_4:
        /*0018*/ 	.byte	0x04, 0x11
        /*001a*/ 	.short	(.L_6 - .L_5)
	.align		4
.L_5:
        /*001c*/ 	.word	index@(_Z18eval_prefix_kernelPKiPKfS2_iiPf)
        /*0020*/ 	.word	0x00000000


	//----- nvinfo : EIATTR_MIN_STACK_SIZE
	.align		4
.L_6:
        /*0024*/ 	.byte	0x04, 0x12
        /*0026*/ 	.short	(.L_8 - .L_7)
	.align		4
.L_7:
        /*0028*/ 	.word	index@(_Z18eval_prefix_kernelPKiPKfS2_iiPf)
        /*002c*/ 	.word	0x00000000
.L_8:


//--------------------- .nv.compat                --------------------------
	.section	.nv.compat,"",@"SHT_CUDA_COMPAT_INFO"
	.align	4
        /*0000*/ 	.byte	0x02, 0x09, 0x00, 0x00, 0x02, 0x02, 0x01, 0x00, 0x02, 0x05, 0x05, 0x00, 0x03, 0x07, 0x01, 0x01
        /*0010*/ 	.byte	0x02, 0x03, 0x00, 0x00, 0x02, 0x06, 0x01, 0x00, 0x04, 0x0b, 0x08, 0x00, 0x01, 0x00, 0x00, 0x00
        /*0020*/ 	.byte	0x00, 0x00, 0x00, 0x00


//--------------------- .nv.info._Z18eval_prefix_kernelPKiPKfS2_iiPf --------------------------
	.section	.nv.info._Z18eval_prefix_kernelPKiPKfS2_iiPf,"",@"SHT_CUDA_INFO"
	.sectionflags	@""
	.align	4


	//----- nvinfo : EIATTR_CUDA_API_VERSION
	.align		4
        /*0000*/ 	.byte	0x04, 0x37
        /*0002*/ 	.short	(.L_10 - .L_9)
.L_9:
        /*0004*/ 	.word	0x00000082


	//----- nvinfo : EIATTR_KPARAM_INFO
	.align		4
.L_10:
        /*0008*/ 	.byte	0x04, 0x17
        /*000a*/ 	.short	(.L_12 - .L_11)
.L_11:
        /*000c*/ 	.word	0x00000000
        /*0010*/ 	.short	0x0005
        /*0012*/ 	.short	0x0020
        /*0014*/ 	.byte	0x00, 0xf5, 0x21, 0x00


	//----- nvinfo : EIATTR_KPARAM_INFO
	.align		4
.L_12:
        /*0018*/ 	.byte	0x04, 0x17
        /*001a*/ 	.short	(.L_14 - .L_13)
.L_13:
        /*001c*/ 	.word	0x00000000
        /*0020*/ 	.short	0x0004
        /*0022*/ 	.short	0x001c
        /*0024*/ 	.byte	0x00, 0xf0, 0x11, 0x00


	//----- nvinfo : EIATTR_KPARAM_INFO
	.align		4
.L_14:
        /*0028*/ 	.byte	0x04, 0x17
        /*002a*/ 	.short	(.L_16 - .L_15)
.L_15:
        /*002c*/ 	.word	0x00000000
        /*0030*/ 	.short	0x0003
        /*0032*/ 	.short	0x0018
        /*0034*/ 	.byte	0x00, 0xf0, 0x11, 0x00


	//----- nvinfo : EIATTR_KPARAM_INFO
	.align		4
.L_16:
        /*0038*/ 	.byte	0x04, 0x17
        /*003a*/ 	.short	(.L_18 - .L_17)
.L_17:
        /*003c*/ 	.word	0x00000000
        /*0040*/ 	.short	0x0002
        /*0042*/ 	.short	0x0010
        /*0044*/ 	.byte	0x00, 0xf5, 0x21, 0x00


	//----- nvinfo : EIATTR_KPARAM_INFO
	.align		4
.L_18:
        /*0048*/ 	.byte	0x04, 0x17
        /*004a*/ 	.short	(.L_20 - .L_19)
.L_19:
        /*004c*/ 	.word	0x00000000
        /*0050*/ 	.short	0x0001
        /*0052*/ 	.short	0x0008
        /*0054*/ 	.byte	0x00, 0xf5, 0x21, 0x00


	//----- nvinfo : EIATTR_KPARAM_INFO
	.align		4
.L_20:
        /*0058*/ 	.byte	0x04, 0x17
        /*005a*/ 	.short	(.L_22 - .L_21)
.L_21:
        /*005c*/ 	.word	0x00000000
        /*0060*/ 	.short	0x0000
        /*0062*/ 	.short	0x0000
        /*0064*/ 	.byte	0x00, 0xf5, 0x21, 0x00


	//----- nvinfo : EIATTR_SPARSE_MMA_MASK
	.align		4
.L_22:
        /*0068*/ 	.byte	0x03, 0x50
        /*006a*/ 	.short	0x0000


	//----- nvinfo : EIATTR_MAXREG_COUNT
	.align		4
        /*006c*/ 	.byte	0x03, 0x1b
        /*006e*/ 	.short	0x00ff


	//----- nvinfo : EIATTR_MERCURY_ISA_VERSION
	.align		4
        /*0070*/ 	.byte	0x03, 0x5f
        /*0072*/ 	.short	0x0101


	//----- nvinfo : EIATTR_VRC_CTA_INIT_COUNT
	.align		4
        /*0074*/ 	.byte	0x02, 0x4a
	.zero		1
	.zero		1


	//----- nvinfo : EIATTR_EXIT_INSTR_OFFSETS
	.align		4
        /*0078*/ 	.byte	0x04, 0x1c
        /*007a*/ 	.short	(.L_24 - .L_23)


	//   ....[0]....
.L_23:
        /*007c*/ 	.word	0x00000060


	//   ....[1]....
        /*0080*/ 	.word	0x000031b0


	//----- nvinfo : EIATTR_INDIRECT_BRANCH_TARGETS
	.align		4
.L_24:
        /*0084*/ 	.byte	0x04, 0x34
        /*0086*/ 	.short	(.L_26 - .L_25)


	//   ....[0]....
.L_25:
        /*0088*/ 	.word	.L_x_36@srel
        /*008c*/ 	.short	0x0
        /*008e*/ 	.short	0x0
        /*0090*/ 	.word	0x3
        /*0094*/ 	.word	.L_x_37@srel
        /*0098*/ 	.word	.L_x_38@srel
        /*009c*/ 	.word	.L_x_8@srel


	//   ....[1]....
        /*00a0*/ 	.word	.L_x_40@srel
        /*00a4*/ 	.short	0x0
        /*00a6*/ 	.short	0x0
        /*00a8*/ 	.word	0x3
        /*00ac*/ 	.word	.L_x_41@srel
        /*00b0*/ 	.word	.L_x_42@srel
        /*00b4*/ 	.word	.L_x_8@srel


	//   ....[2]....
        /*00b8*/ 	.word	.L_x_44@srel
        /*00bc*/ 	.short	0x0
        /*00be*/ 	.short	0x0
        /*00c0*/ 	.word	0x3
        /*00c4*/ 	.word	.L_x_45@srel
        /*00c8*/ 	.word	.L_x_46@srel
        /*00cc*/ 	.word	.L_x_8@srel


	//   ....[3]....
        /*00d0*/ 	.word	.L_x_48@srel
        /*00d4*/ 	.short	0x0
        /*00d6*/ 	.short	0x0
        /*00d8*/ 	.word	0x3
        /*00dc*/ 	.word	.L_x_49@srel
        /*00e0*/ 	.word	.L_x_50@srel
        /*00e4*/ 	.word	.L_x_8@srel


	//   ....[4]....
        /*00e8*/ 	.word	.L_x_52@srel
        /*00ec*/ 	.short	0x0
        /*00ee*/ 	.short	0x0
        /*00f0*/ 	.word	0x3
        /*00f4*/ 	.word	.L_x_53@srel
        /*00f8*/ 	.word	.L_x_54@srel
        /*00fc*/ 	.word	.L_x_18@srel


	//   ....[5]....
        /*0100*/ 	.word	.L_x_56@srel
        /*0104*/ 	.short	0x0
        /*0106*/ 	.short	0x0
        /*0108*/ 	.word	0x3
        /*010c*/ 	.word	.L_x_57@srel
        /*0110*/ 	.word	.L_x_58@srel
        /*0114*/ 	.word	.L_x_18@srel


	//   ....[6]....
        /*0118*/ 	.word	.L_x_60@srel
        /*011c*/ 	.short	0x0
        /*011e*/ 	.short	0x0
        /*0120*/ 	.word	0x3
        /*0124*/ 	.word	.L_x_61@srel
        /*0128*/ 	.word	.L_x_62@srel
        /*012c*/ 	.word	.L_x_18@srel


	//   ....[7]....
        /*0130*/ 	.word	.L_x_64@srel
        /*0134*/ 	.short	0x0
        /*0136*/ 	.short	0x0
        /*0138*/ 	.word	0x3
        /*013c*/ 	.word	.L_x_65@srel
        /*0140*/ 	.word	.L_x_66@srel
        /*0144*/ 	.word	.L_x_18@srel


	//----- nvinfo : EIATTR_CRS_STACK_SIZE
	.align		4
.L_26:
        /*0148*/ 	.byte	0x04, 0x1e
        /*014a*/ 	.short	(.L_28 - .L_27)
.L_27:
        /*014c*/ 	.word	0x00000000


	//----- nvinfo : EIATTR_CBANK_PARAM_SIZE
	.align		4
.L_28:
        /*0150*/ 	.byte	0x03, 0x19
        /*0152*/ 	.short	0x0028


	//----- nvinfo : EIATTR_PARAM_CBANK
	.align		4
        /*0154*/ 	.byte	0x04, 0x0a
        /*0156*/ 	.short	(.L_30 - .L_29)
	.align		4
.L_29:
        /*0158*/ 	.word	index@(.nv.constant0._Z18eval_prefix_kernelPKiPKfS2_iiPf)
        /*015c*/ 	.short	0x0380
        /*015e*/ 	.short	0x0028


	//----- nvinfo : EIATTR_SW_WAR
	.align		4
.L_30:
        /*0160*/ 	.byte	0x04, 0x36
        /*0162*/ 	.short	(.L_32 - .L_31)
.L_31:
        /*0164*/ 	.word	0x00000008
.L_32:


//--------------------- .nv.callgraph             --------------------------
	.section	.nv.callgraph,"",@"SHT_CUDA_CALLGRAPH"
	.align	4
	.sectionentsize	8
	.align		4
        /*0000*/ 	.word	0x00000000
	.align		4
        /*0004*/ 	.word	0xffffffff
	.align		4
        /*0008*/ 	.word	0x00000000
	.align		4
        /*000c*/ 	.word	0xfffffffe
	.align		4
        /*0010*/ 	.word	0x00000000
	.align		4
        /*0014*/ 	.word	0xfffffffd
	.align		4
        /*0018*/ 	.word	0x00000000
	.align		4
        /*001c*/ 	.word	0xfffffffc


//--------------------- .nv.constant4             --------------------------
	.section	.nv.constant4,"a",@progbits
	.align	8
	.align		8
.nv.constant4:
        /*0000*/ 	.dword	__cudart_i2opi_f


//--------------------- .nv.constant2._Z18eval_prefix_kernelPKiPKfS2_iiPf --------------------------
	.section	.nv.constant2._Z18eval_prefix_kernelPKiPKfS2_iiPf,"a",@progbits
	.sectionflags	@""
	.align	4
.nv.constant2._Z18eval_prefix_kernelPKiPKfS2_iiPf:
        /*0000*/ 	.byte	0x70, 0x04, 0x00, 0x00, 0x50, 0x04, 0x00, 0x00, 0x80, 0x17, 0x00, 0x00, 0xc0, 0x05, 0x00, 0x00
        /*0010*/ 	.byte	0xf0, 0x04, 0x00, 0x00, 0x80, 0x17, 0x00, 0x00, 0xb0, 0x0d, 0x00, 0x00, 0x60, 0x06, 0x00, 0x00
        /*0020*/ 	.byte	0x80, 0x17, 0x00, 0x00, 0xe0, 0x16, 0x00, 0x00, 0x50, 0x15, 0x00, 0x00, 0x80, 0x17, 0x00, 0x00
        /*0030*/ 	.byte	0x20, 0x1a, 0x00, 0x00, 0xb0, 0x19, 0x00, 0x00, 0x00, 0x2f, 0x00, 0x00, 0x00, 0x1c, 0x00, 0x00
        /*0040*/ 	.byte	0xf0, 0x1a, 0x00, 0x00, 0x00, 0x2f, 0x00, 0x00, 0x40, 0x25, 0x00, 0x00, 0xd0, 0x1d, 0x00, 0x00
        /*0050*/ 	.byte	0x00, 0x2f, 0x00, 0x00, 0x60, 0x2e, 0x00, 0x00, 0xd0, 0x2c, 0x00, 0x00, 0x00, 0x2f, 0x00, 0x00


//--------------------- .text._Z18eval_prefix_kernelPKiPKfS2_iiPf --------------------------
	.section	.text._Z18eval_prefix_kernelPKiPKfS2_iiPf,"ax",@progbits
	.align	128
        .global         _Z18eval_prefix_kernelPKiPKfS2_iiPf
        .type           _Z18eval_prefix_kernelPKiPKfS2_iiPf,@function
        .size           _Z18eval_prefix_kernelPKiPKfS2_iiPf,(.L_x_68 - _Z18eval_prefix_kernelPKiPKfS2_iiPf)
        .other          _Z18eval_prefix_kernelPKiPKfS2_iiPf,@"STO_CUDA_ENTRY STV_DEFAULT"
_Z18eval_prefix_kernelPKiPKfS2_iiPf:
.text._Z18eval_prefix_kernelPKiPKfS2_iiPf:
[----:B------:R-:W-:Y:S01]  /*0000*/  LDC R1, c[0x0][0x37c] ;  /* 0x0000df00ff017b82 */ /* 0x000fe20000000800 */
[----:B------:R-:W0:Y:S07]  /*0010*/  S2R R0, SR_TID.X ;  /* 0x0000000000007919 */ /* 0x000e2e0000002100 */
[----:B------:R-:W0:Y:S01]  /*0020*/  S2UR UR4, SR_CTAID.X ;  /* 0x00000000000479c3 */ /* 0x000e220000002500 */
[----:B------:R-:W1:Y:S02]  /*0030*/  LDCU UR5, c[0x0][0x398] ;  /* 0x00007300ff0577ac */ /* 0x000e640008000800 */
[----:B-1----:R-:W-:Y:S01]  /*0040*/  IMAD.U32 R2, RZ, RZ, UR5 ;  /* 0x00000005ff027e24 */ /* 0x002fe2000f8e00ff */
[----:B0-----:R-:W-:-:S13]  /*0050*/  LOP3.LUT P0, RZ, R0, UR4, RZ, 0xfc, !PT ;  /* 0x0000000400ff7c12 */ /* 0x001fda000f80fcff */
[----:B------:R-:W-:Y:S05]  /*0060*/  @P0 EXIT ;  /* 0x000000000000094d */ /* 0x000fea0003800000 */
[----:B------:R-:W0:Y:S01]  /*0070*/  LDCU UR7, c[0x0][0x398] ;  /* 0x00007300ff0777ac */ /* 0x000e220008000800 */
[----:B------:R-:W1:Y:S01]  /*0080*/  LDCU.64 UR10, c[0x0][0x358] ;  /* 0x00006b00ff0a77ac */ /* 0x000e620008000a00 */
[----:B------:R-:W-:Y:S01]  /*0090*/  UMOV UR4, URZ ;  /* 0x000000ff00047c82 */ /* 0x000fe20008000000 */
[----:B0-----:R-:W-:-:S09]  /*00a0*/  UISETP.GE.AND UP0, UPT, UR7, 0x1, UPT ;  /* 0x000000010700788c */ /* 0x001fd2000bf06270 */
[----:B-1----:R-:W-:Y:S05]  /*00b0*/  BRA.U !UP0, `(.L_x_0) ;  /* 0x00000031080c7547 */ /* 0x002fea000b800000 */
[----:B------:R-:W0:Y:S01]  /*00c0*/  S2UR UR5, SR_CgaCtaId ;  /* 0x00000000000579c3 */ /* 0x000e220000008800 */
[----:B------:R-:W-:Y:S02]  /*00d0*/  UMOV UR4, 0x400 ;  /* 0x0000040000047882 */ /* 0x000fe40000000000 */
[----:B0-----:R-:W-:-:S04]  /*00e0*/  ULEA UR4, UR5, UR4, 0x18 ;  /* 0x0000000405047291 */ /* 0x001fc8000f8ec0ff */
[----:B------:R-:W-:-:S03]  /*00f0*/  ULEA UR6, UR7, UR4, 0x2 ;  /* 0x0000000407067291 */ /* 0x000fc6000f8e10ff */
[----:B------:R-:W-:Y:S01]  /*0100*/  UMOV UR4, URZ ;  /* 0x000000ff00047c82 */ /* 0x000fe20008000000 */
[----:B------:R-:W-:-:S04]  /*0110*/  ULEA UR9, UR7, UR6, 0x2 ;  /* 0x0000000607097291 */ /* 0x000fc8000f8e10ff */
[----:B------:R-:W-:-:S12]  /*0120*/  ULEA UR7, UR7, UR9, 0x2 ;  /* 0x0000000907077291 */ /* 0x000fd8000f8e10ff */
.L_x_26:
[----:B0-----:R-:W0:Y:S01]  /*0130*/  LDC.64 R6, c[0x0][0x380] ;  /* 0x0000e000ff067b82 */ /* 0x001e220000000a00 */
[----:B------:R-:W-:-:S04]  /*0140*/  VIADD R3, R2, 0xffffffff ;  /* 0xffffffff02037836 */ /* 0x000fc80000000000 */
[----:B0-----:R-:W-:-:S06]  /*0150*/  IMAD.WIDE.U32 R6, R3, 0x4, R6 ;  /* 0x0000000403067825 */ /* 0x001fcc00078e0006 */
[----:B--2---:R-:W2:Y:S01]  /*0160*/  LDG.E.CONSTANT R6, desc[UR10][R6.64] ;  /* 0x0000000a06067981 */ /* 0x004ea2000c1e9900 */
[----:B------:R-:W-:Y:S01]  /*0170*/  IMAD.MOV.U32 R4, RZ, RZ, R2 ;  /* 0x000000ffff047224 */ /* 0x000fe200078e0002 */
[----:B------:R-:W-:Y:S02]  /*0180*/  PLOP3.LUT P0, PT, PT, PT, PT, 0x80, 0x8 ;  /* 0x000000000008781c */ /* 0x000fe40003f0f070 */
[----:B------:R-:W-:Y:S01]  /*0190*/  MOV R2, R3 ;  /* 0x0000000300027202 */ /* 0x000fe20000000f00 */
[----:B--2---:R-:W-:-:S05]  /*01a0*/  VIADD R0, R6, 0xfffffffb ;  /* 0xfffffffb06007836 */ /* 0x004fca0000000000 */
[----:B------:R-:W-:-:S13]  /*01b0*/  ISETP.GE.U32.AND P1, PT, R0, 0x3, PT ;  /* 0x000000030000780c */ /* 0x000fda0003f26070 */
[----:B-1-34-:R-:W-:Y:S05]  /*01c0*/  @!P1 BRA `(.L_x_1) ;  /* 0x0000000000549947 */ /* 0x01afea0003800000 */
[----:B------:R-:W-:-:S13]  /*01d0*/  ISETP.NE.AND P0, PT, R6, -0x1, PT ;  /* 0xffffffff0600780c */ /* 0x000fda0003f05270 */
[----:B------:R-:W-:Y:S05]  /*01e0*/  @!P0 BRA `(.L_x_2) ;  /* 0x0000002c005c8947 */ /* 0x000fea0003800000 */
[----:B------:R-:W-:-:S13]  /*01f0*/  ISETP.NE.AND P0, PT, R6, RZ, PT ;  /* 0x000000ff0600720c */ /* 0x000fda0003f05270 */
[----:B------:R-:W-:Y:S05]  /*0200*/  @P0 BRA `(.L_x_3) ;  /* 0x0000000000400947 */ /* 0x000fea0003800000 */
[----:B------:R-:W0:Y:S02]  /*0210*/  LDC.64 R6, c[0x0][0x388] ;  /* 0x0000e200ff067b82 */ /* 0x000e240000000a00 */
[----:B0-----:R-:W-:-:S06]  /*0220*/  IMAD.WIDE.U32 R6, R3, 0x4, R6 ;  /* 0x0000000403067825 */ /* 0x001fcc00078e0006 */
[----:B------:R-:W2:Y:S01]  /*0230*/  LDG.E.CONSTANT R6, desc[UR10][R6.64] ;  /* 0x0000000a06067981 */ /* 0x000ea2000c1e9900 */
[----:B------:R-:W0:Y:S01]  /*0240*/  S2UR UR8, SR_CgaCtaId ;  /* 0x00000000000879c3 */ /* 0x000e220000008800 */
[----:B------:R-:W-:Y:S01]  /*0250*/  UMOV UR5, 0x400 ;  /* 0x0000040000057882 */ /* 0x000fe20000000000 */
[----:B------:R-:W-:Y:S02]  /*0260*/  ULEA UR12, UR4, UR9, 0x2 ;  /* 0x00000009040c7291 */ /* 0x000fe4000f8e10ff */
[----:B------:R-:W-:Y:S02]  /*0270*/  ULEA UR13, UR4, UR7, 0x2 ;  /* 0x00000007040d7291 */ /* 0x000fe4000f8e10ff */
[----:B0-----:R-:W-:Y:S02]  /*0280*/  ULEA UR5, UR8, UR5, 0x18 ;  /* 0x0000000508057291 */ /* 0x001fe4000f8ec0ff */
[----:B------:R-:W-:Y:S02]  /*0290*/  ULEA UR8, UR4, UR6, 0x2 ;  /* 0x0000000604087291 */ /* 0x000fe4000f8e10ff */
[----:B------:R-:W-:-:S02]  /*02a0*/  ULEA UR5, UR4, UR5, 0x2 ;  /* 0x0000000504057291 */ /* 0x000fc4000f8e10ff */
[----:B------:R-:W-:-:S07]  /*02b0*/  UIADD3 UR4, UPT, UPT, UR4, 0x1, URZ ;  /* 0x0000000104047890 */ /* 0x000fce000fffe0ff */
[----:B--2---:R0:W-:Y:S04]  /*02c0*/  STS [UR5], R6 ;  /* 0x00000006ff007988 */ /* 0x0041e80008000805 */
[----:B------:R-:W-:Y:S04]  /*02d0*/  STS [UR8], RZ ;  /* 0x000000ffff007988 */ /* 0x000fe80008000808 */
[----:B------:R-:W-:Y:S04]  /*02e0*/  STS [UR12], RZ ;  /* 0x000000ffff007988 */ /* 0x000fe8000800080c */
[----:B------:R-:W-:Y:S01]  /*02f0*/  STS [UR13], RZ ;  /* 0x000000ffff007988 */ /* 0x000fe2000800080d */
[----:B0-----:R-:W-:Y:S05]  /*0300*/  BRA `(.L_x_4) ;  /* 0x0000002c00707947 */ /* 0x001fea0003800000 */
.L_x_3:
[----:B------:R-:W-:-:S13]  /*0310*/  PLOP3.LUT P0, PT, PT, PT, PT, 0x8, 0x80 ;  /* 0x000000000080781c */ /* 0x000fda0003f0e170 */
.L_x_1:
[----:B------:R-:W-:Y:S02]  /*0320*/  ISETP.NE.AND P1, PT, R6, 0x8, PT ;  /* 0x000000080600780c */ /* 0x000fe40003f25270 */
[----:B------:R-:W-:-:S11]  /*0330*/  CS2R R8, SRZ ;  /* 0x0000000000087805 */ /* 0x000fd6000001ff00 */
[----:B------:R-:W-:Y:S05]  /*0340*/  @!P0 BRA P1, `(.L_x_5) ;  /* 0x00000014002c8947 */ /* 0x000fea0000800000 */
[----:B------:R-:W0:Y:S01]  /*0350*/  S2UR UR8, SR_CgaCtaId ;  /* 0x00000000000879c3 */ /* 0x000e220000008800 */
[----:B------:R-:W-:Y:S01]  /*0360*/  UMOV UR5, 0x400 ;  /* 0x0000040000057882 */ /* 0x000fe20000000000 */
[----:B------:R-:W-:Y:S01]  /*0370*/  ISETP.GT.AND P0, PT, R6, 0x4, PT ;  /* 0x000000040600780c */ /* 0x000fe20003f04270 */
[----:B------:R-:W-:Y:S01]  /*0380*/  IMAD.MOV.U32 R3, RZ, RZ, RZ ;  /* 0x000000ffff037224 */ /* 0x000fe200078e00ff */
[----:B0-----:R-:W-:-:S04]  /*0390*/  ULEA UR5, UR8, UR5, 0x18 ;  /* 0x0000000508057291 */ /* 0x001fc8000f8ec0ff */
[----:B------:R-:W-:-:S09]  /*03a0*/  ULEA UR5, UR4, UR5, 0x2 ;  /* 0x0000000504057291 */ /* 0x000fd2000f8e10ff */
[----:B------:R-:W0:Y:S01]  /*03b0*/  LDS R0, [UR5+-0x4] ;  /* 0xfffffc05ff007984 */ /* 0x000e220008000800 */
[----:B------:R-:W-:Y:S05]  /*03c0*/  @P0 BRA `(.L_x_6) ;  /* 0x0000000000840947 */ /* 0x000fea0003800000 */
[----:B------:R-:W-:-:S13]  /*03d0*/  ISETP.GT.AND P0, PT, R6, 0x2, PT ;  /* 0x000000020600780c */ /* 0x000fda0003f04270 */
[----:B------:R-:W-:Y:S05]  /*03e0*/  @P0 BRA `(.L_x_7) ;  /* 0x0000000000280947 */ /* 0x000fea0003800000 */
[----:B------:R-:W-:-:S05]  /*03f0*/  IMAD.MOV.U32 R7, RZ, RZ, -0x1 ;  /* 0xffffffffff077424 */ /* 0x000fca00078e00ff */
[----:B------:R-:W-:-:S05]  /*0400*/  VIADDMNMX.U32 R6, R6, R7, 0x2, PT ;  /* 0x0000000206067446 */ /* 0x000fca0003800007 */
[----:B------:R-:W-:-:S04]  /*0410*/  IMAD.SHL.U32 R8, R6, 0x4, RZ ;  /* 0x0000000406087824 */ /* 0x000fc800078e00ff */
[----:B------:R-:W1:Y:S02]  /*0420*/  LDC R6, c[0x2][R8] ;  /* 0x0080000008067b82 */ /* 0x000e640000000800 */
[----:B-1----:R-:W-:-:S04]  /*0430*/  SHF.R.S32.HI R7, RZ, 0x1f, R6 ;  /* 0x0000001fff077819 */ /* 0x002fc80000011406 */
.L_x_36:
[----:B------:R-:W-:Y:S05]  /*0440*/  BRX R6 -0x450                                                           (*"BRANCH_TARGETS .L_x_37,.L_x_38,.L_x_8"*) ;  /* 0xfffffff806ec7949 */ /* 0x000fea000383ffff */
.L_x_38:
[----:B0-----:R-:W-:Y:S01]  /*0450*/  IMAD.MOV.U32 R3, RZ, RZ, R0 ;  /* 0x000000ffff037224 */ /* 0x001fe200078e0000 */
[----:B------:R-:W-:Y:S06]  /*0460*/  BRA `(.L_x_8) ;  /* 0x0000001000c47947 */ /* 0x000fec0003800000 */
.L_x_37:
[----:B0-----:R-:W-:Y:S01]  /*0470*/  FADD R3, RZ, R0 ;  /* 0x00000000ff037221 */ /* 0x001fe20000000000 */
[----:B------:R-:W-:Y:S06]  /*0480*/  BRA `(.L_x_8) ;  /* 0x0000001000bc7947 */ /* 0x000fec0003800000 */
.L_x_7:
[----:B------:R-:W-:-:S04]  /*0490*/  MOV R7, 0xfffffffd ;  /* 0xfffffffd00077802 */ /* 0x000fc80000000f00 */
[----:B------:R-:W-:-:S05]  /*04a0*/  VIADDMNMX.U32 R6, R6, R7, 0x2, PT ;  /* 0x0000000206067446 */ /* 0x000fca0003800007 */
[----:B------:R-:W-:-:S04]  /*04b0*/  IMAD.SHL.U32 R8, R6, 0x4, RZ ;  /* 0x0000000406087824 */ /* 0x000fc800078e00ff */
[----:B------:R-:W1:Y:S02]  /*04c0*/  LDC R6, c[0x2][R8+0xc] ;  /* 0x0080030008067b82 */ /* 0x000e640000000800 */
[----:B-1----:R-:W-:-:S04]  /*04d0*/  SHF.R.S32.HI R7, RZ, 0x1f, R6 ;  /* 0x0000001fff077819 */ /* 0x002fc80000011406 */
.L_x_40:
[----:B------:R-:W-:Y:S05]  /*04e0*/  BRX R6 -0x4f0                                                           (*"BRANCH_TARGETS .L_x_41,.L_x_42,.L_x_8"*) ;  /* 0xfffffff806c47949 */ /* 0x000fea000383ffff */
.L_x_42:
[----:B------:R-:W-:Y:S01]  /*04f0*/  IMAD.MOV.U32 R6, RZ, RZ, 0x5368d4a5 ;  /* 0x5368d4a5ff067424 */ /* 0x000fe200078e00ff */
[----:B0-----:R-:W0:Y:S01]  /*0500*/  FCHK P0, R0, 9.9999999600419720025e-13 ;  /* 0x2b8cbccc00007902 */ /* 0x001e220000000000 */
[----:B------:R-:W-:-:S04]  /*0510*/  IMAD.MOV.U32 R3, RZ, RZ, 0x2b8cbccc ;  /* 0x2b8cbcccff037424 */ /* 0x000fc800078e00ff */
[----:B------:R-:W-:-:S04]  /*0520*/  FFMA R3, R6, -R3, 1 ;  /* 0x3f80000006037423 */ /* 0x000fc80000000803 */
[----:B------:R-:W-:-:S04]  /*0530*/  FFMA R3, R3, R6, 9.99999995904000000000e+11 ;  /* 0x5368d4a503037423 */ /* 0x000fc80000000006 */
[----:B------:R-:W-:-:S04]  /*0540*/  FFMA R6, R0, R3, RZ ;  /* 0x0000000300067223 */ /* 0x000fc800000000ff */
[----:B------:R-:W-:-:S04]  /*0550*/  FFMA R7, R6, -9.9999999600419720025e-13, R0 ;  /* 0xab8cbccc06077823 */ /* 0x000fc80000000000 */
[----:B------:R-:W-:Y:S01]  /*0560*/  FFMA R3, R3, R7, R6 ;  /* 0x0000000703037223 */ /* 0x000fe20000000006 */
[----:B0-----:R-:W-:Y:S06]  /*0570*/  @!P0 BRA `(.L_x_8) ;  /* 0x0000001000808947 */ /* 0x001fec0003800000 */
[----:B------:R-:W-:Y:S01]  /*0580*/  IMAD.MOV.U32 R3, RZ, RZ, 0x2b8cbccc ;  /* 0x2b8cbcccff037424 */ /* 0x000fe200078e00ff */
[----:B------:R-:W-:-:S07]  /*0590*/  MOV R6, 0x5b0 ;  /* 0x000005b000067802 */ /* 0x000fce0000000f00 */
[----:B------:R-:W-:Y:S05]  /*05a0*/  CALL.REL.NOINC `($__internal_0_$__cuda_sm3x_div_rn_noftz_f32_slowpath) ;  /* 0x0000002c00047944 */ /* 0x000fea0003c00000 */
[----:B------:R-:W-:Y:S05]  /*05b0*/  BRA `(.L_x_8) ;  /* 0x0000001000707947 */ /* 0x000fea0003800000 */
.L_x_41:
[----:B0-----:R-:W-:Y:S01]  /*05c0*/  FMUL R3, RZ, R0 ;  /* 0x00000000ff037220 */ /* 0x001fe20000400000 */
[----:B------:R-:W-:Y:S06]  /*05d0*/  BRA `(.L_x_8) ;  /* 0x0000001000687947 */ /* 0x000fec0003800000 */
.L_x_6:
[----:B------:R-:W-:-:S13]  /*05e0*/  ISETP.GT.AND P0, PT, R6, 0x6, PT ;  /* 0x000000060600780c */ /* 0x000fda0003f04270 */
[----:B------:R-:W-:Y:S05]  /*05f0*/  @P0 BRA `(.L_x_9) ;  /* 0x0000000c00bc0947 */ /* 0x000fea0003800000 */
[----:B------:R-:W-:-:S04]  /*0600*/  MOV R7, 0xfffffffb ;  /* 0xfffffffb00077802 */ /* 0x000fc80000000f00 */
[----:B------:R-:W-:-:S05]  /*0610*/  VIADDMNMX.U32 R6, R6, R7, 0x2, PT ;  /* 0x0000000206067446 */ /* 0x000fca0003800007 */
[----:B------:R-:W-:-:S04]  /*0620*/  IMAD.SHL.U32 R8, R6, 0x4, RZ ;  /* 0x0000000406087824 */ /* 0x000fc800078e00ff */
[----:B------:R-:W1:Y:S02]  /*0630*/  LDC R6, c[0x2][R8+0x18] ;  /* 0x0080060008067b82 */ /* 0x000e640000000800 */
[----:B-1----:R-:W-:-:S04]  /*0640*/  SHF.R.S32.HI R7, RZ, 0x1f, R6 ;  /* 0x0000001fff077819 */ /* 0x002fc80000011406 */
.L_x_44:
[----:B------:R-:W-:Y:S05]  /*0650*/  BRX R6 -0x660                                                           (*"BRANCH_TARGETS .L_x_45,.L_x_46,.L_x_8"*) ;  /* 0xfffffff806687949 */ /* 0x000fea000383ffff */
.L_x_46:
[C---:B0-----:R-:W-:Y:S01]  /*0660*/  FMUL R3, R0.reuse, 0.63661974668502807617 ;  /* 0x3f22f98300037820 */ /* 0x041fe20000400000 */
[----:B------:R-:W-:-:S05]  /*0670*/  FSETP.GE.AND P0, PT, |R0|, 105615, PT ;  /* 0x47ce47800000780b */ /* 0x000fca0003f06200 */
[----:B------:R-:W0:Y:S02]  /*0680*/  F2I.NTZ R3, R3 ;  /* 0x0000000300037305 */ /* 0x000e240000203100 */
[----:B0-----:R-:W-:-:S05]  /*0690*/  I2FP.F32.S32 R7, R3 ;  /* 0x0000000300077245 */ /* 0x001fca0000201400 */
[----:B------:R-:W-:-:S04]  /*06a0*/  FFMA R6, R7, -1.5707962512969970703, R0 ;  /* 0xbfc90fda07067823 */ /* 0x000fc80000000000 */
[----:B------:R-:W-:-:S04]  /*06b0*/  FFMA R6, R7, -7.5497894158615963534e-08, R6 ;  /* 0xb3a2216807067823 */ /* 0x000fc80000000006 */
[----:B------:R-:W-:Y:S01]  /*06c0*/  FFMA R8, R7, -5.3903029534742383927e-15, R6 ;  /* 0xa7c234c507087823 */ /* 0x000fe20000000006 */
[----:B------:R-:W-:Y:S06]  /*06d0*/  @!P0 BRA `(.L_x_10) ;  /* 0x0000000400688947 */ /* 0x000fec0003800000 */
[----:B------:R-:W-:-:S13]  /*06e0*/  FSETP.NEU.AND P0, PT, |R0|, +INF , PT ;  /* 0x7f8000000000780b */ /* 0x000fda0003f0d200 */
[----:B------:R-:W-:Y:S01]  /*06f0*/  @!P0 FMUL R8, RZ, R0 ;  /* 0x00000000ff088220 */ /* 0x000fe20000400000 */
[----:B------:R-:W-:Y:S01]  /*0700*/  @!P0 IMAD.MOV.U32 R3, RZ, RZ, RZ ;  /* 0x000000ffff038224 */ /* 0x000fe200078e00ff */
[----:B------:R-:W-:Y:S06]  /*0710*/  @!P0 BRA `(.L_x_10) ;  /* 0x0000000400588947 */ /* 0x000fec0003800000 */
[----:B------:R-:W0:Y:S01]  /*0720*/  LDC.64 R6, c[0x4][RZ] ;  /* 0x01000000ff067b82 */ /* 0x000e220000000a00 */
[----:B------:R-:W-:Y:S02]  /*0730*/  IMAD.SHL.U32 R8, R0, 0x100, RZ ;  /* 0x0000010000087824 */ /* 0x000fe400078e00ff */
[----:B------:R-:W-:Y:S02]  /*0740*/  HFMA2 R19, -RZ, RZ, 0, 0 ;  /* 0x00000000ff137431 */ /* 0x000fe400000001ff */
[----:B------:R-:W-:Y:S02]  /*0750*/  IMAD.MOV.U32 R3, RZ, RZ, RZ ;  /* 0x000000ffff037224 */ /* 0x000fe400078e00ff */
[----:B------:R-:W-:Y:S01]  /*0760*/  IMAD.MOV.U32 R17, RZ, RZ, RZ ;  /* 0x000000ffff117224 */ /* 0x000fe200078e00ff */
[----:B------:R-:W-:-:S07]  /*0770*/  LOP3.LUT R21, R8, 0x80000000, RZ, 0xfc, !PT ;  /* 0x8000000008157812 */ /* 0x000fce00078efcff */
.L_x_11:
[----:B0-----:R-:W-:-:S05]  /*0780*/  IMAD.WIDE.U32 R10, R17, 0x4, R6 ;  /* 0x00000004110a7825 */ /* 0x001fca00078e0006 */
[----:B------:R-:W2:Y:S01]  /*0790*/  LDG.E.CONSTANT R8, desc[UR10][R10.64] ;  /* 0x0000000a0a087981 */ /* 0x000ea2000c1e9900 */
[C---:B------:R-:W-:Y:S02]  /*07a0*/  IMAD.SHL.U32 R18, R17.reuse, 0x4, RZ ;  /* 0x0000000411127824 */ /* 0x040fe400078e00ff */
[----:B------:R-:W-:-:S03]  /*07b0*/  VIADD R17, R17, 0x1 ;  /* 0x0000000111117836 */ /* 0x000fc60000000000 */
[C---:B------:R-:W-:Y:S02]  /*07c0*/  ISETP.EQ.AND P0, PT, R18.reuse, RZ, PT ;  /* 0x000000ff1200720c */ /* 0x040fe40003f02270 */
[C---:B------:R-:W-:Y:S02]  /*07d0*/  ISETP.EQ.AND P5, PT, R18.reuse, 0x4, PT ;  /* 0x000000041200780c */ /* 0x040fe40003fa2270 */
[C---:B------:R-:W-:Y:S02]  /*07e0*/  ISETP.EQ.AND P4, PT, R18.reuse, 0x8, PT ;  /* 0x000000081200780c */ /* 0x040fe40003f82270 */
[C---:B------:R-:W-:Y:S02]  /*07f0*/  ISETP.EQ.AND P3, PT, R18.reuse, 0xc, PT ;  /* 0x0000000c1200780c */ /* 0x040fe40003f62270 */
[C---:B------:R-:W-:Y:S02]  /*0800*/  ISETP.EQ.AND P2, PT, R18.reuse, 0x10, PT ;  /* 0x000000101200780c */ /* 0x040fe40003f42270 */
[----:B------:R-:W-:Y:S01]  /*0810*/  ISETP.EQ.AND P1, PT, R18, 0x14, PT ;  /* 0x000000141200780c */ /* 0x000fe20003f22270 */
[----:B--2---:R-:W-:-:S03]  /*0820*/  IMAD.WIDE.U32 R8, R8, R21, RZ ;  /* 0x0000001508087225 */ /* 0x004fc600078e00ff */
[----:B------:R-:W-:-:S04]  /*0830*/  IADD3 R8, P6, PT, R8, R3, RZ ;  /* 0x0000000308087210 */ /* 0x000fc80007fde0ff */
[-C--:B------:R-:W-:Y:S01]  /*0840*/  @P0 MOV R5, R8.reuse ;  /* 0x0000000800050202 */ /* 0x080fe20000000f00 */
[----:B------:R-:W-:Y:S01]  /*0850*/  IMAD.X R3, R9, 0x1, R19, P6 ;  /* 0x0000000109037824 */ /* 0x000fe200030e0613 */
[----:B------:R-:W-:Y:S01]  /*0860*/  ISETP.NE.AND P6, PT, R17, 0x6, PT ;  /* 0x000000061100780c */ /* 0x000fe20003fc5270 */
[--C-:B------:R-:W-:Y:S02]  /*0870*/  @P5 IMAD.MOV.U32 R12, RZ, RZ, R8.reuse ;  /* 0x000000ffff0c5224 */ /* 0x100fe400078e0008 */
[----:B------:R-:W-:Y:S01]  /*0880*/  @P1 MOV R16, R8 ;  /* 0x0000000800101202 */ /* 0x000fe20000000f00 */
[--C-:B------:R-:W-:Y:S02]  /*0890*/  @P4 IMAD.MOV.U32 R13, RZ, RZ, R8.reuse ;  /* 0x000000ffff0d4224 */ /* 0x100fe400078e0008 */
[--C-:B------:R-:W-:Y:S02]  /*08a0*/  @P3 IMAD.MOV.U32 R14, RZ, RZ, R8.reuse ;  /* 0x000000ffff0e3224 */ /* 0x100fe400078e0008 */
[----:B------:R-:W-:-:S05]  /*08b0*/  @P2 IMAD.MOV.U32 R15, RZ, RZ, R8 ;  /* 0x000000ffff0f2224 */ /* 0x000fca00078e0008 */
[----:B------:R-:W-:Y:S05]  /*08c0*/  @P6 BRA `(.L_x_11) ;  /* 0xfffffffc00ac6947 */ /* 0x000fea000383ffff */
[----:B------:R-:W-:-:S04]  /*08d0*/  SHF.R.U32.HI R6, RZ, 0x17, R0 ;  /* 0x00000017ff067819 */ /* 0x000fc80000011600 */
[C---:B------:R-:W-:Y:S02]  /*08e0*/  LOP3.LUT R7, R6.reuse, 0xe0, RZ, 0xc0, !PT ;  /* 0x000000e006077812 */ /* 0x040fe400078ec0ff */
[----:B------:R-:W-:-:S03]  /*08f0*/  LOP3.LUT P6, RZ, R6, 0x1f, RZ, 0xc0, !PT ;  /* 0x0000001f06ff7812 */ /* 0x000fc600078cc0ff */
[----:B------:R-:W-:-:S05]  /*0900*/  VIADD R7, R7, 0xffffff80 ;  /* 0xffffff8007077836 */ /* 0x000fca0000000000 */
[----:B------:R-:W-:-:S05]  /*0910*/  SHF.R.U32.HI R7, RZ, 0x5, R7 ;  /* 0x00000005ff077819 */ /* 0x000fca0000011607 */
[----:B------:R-:W-:-:S05]  /*0920*/  IMAD.U32 R9, R7, -0x4, RZ ;  /* 0xfffffffc07097824 */ /* 0x000fca00078e00ff */
[C---:B------:R-:W-:Y:S02]  /*0930*/  ISETP.EQ.AND P3, PT, R9.reuse, -0x18, PT ;  /* 0xffffffe80900780c */ /* 0x040fe40003f62270 */
[C---:B------:R-:W-:Y:S02]  /*0940*/  ISETP.EQ.AND P4, PT, R9.reuse, -0x14, PT ;  /* 0xffffffec0900780c */ /* 0x040fe40003f82270 */
[C---:B------:R-:W-:Y:S02]  /*0950*/  ISETP.EQ.AND P2, PT, R9.reuse, -0x10, PT ;  /* 0xfffffff00900780c */ /* 0x040fe40003f42270 */
[C---:B------:R-:W-:Y:S02]  /*0960*/  ISETP.EQ.AND P1, PT, R9.reuse, -0xc, PT ;  /* 0xfffffff40900780c */ /* 0x040fe40003f22270 */
[C---:B------:R-:W-:Y:S02]  /*0970*/  ISETP.EQ.AND P0, PT, R9.reuse, -0x8, PT ;  /* 0xfffffff80900780c */ /* 0x040fe40003f02270 */
[----:B------:R-:W-:-:S03]  /*0980*/  ISETP.EQ.AND P5, PT, R9, RZ, PT ;  /* 0x000000ff0900720c */ /* 0x000fc60003fa2270 */
[--C-:B------:R-:W-:Y:S01]  /*0990*/  @P3 IMAD.MOV.U32 R7, RZ, RZ, R5.reuse ;  /* 0x000000ffff073224 */ /* 0x100fe200078e0005 */
[C---:B------:R-:W-:Y:S01]  /*09a0*/  ISETP.EQ.AND P3, PT, R9.reuse, -0x4, PT ;  /* 0xfffffffc0900780c */ /* 0x040fe20003f62270 */
[----:B------:R-:W-:Y:S01]  /*09b0*/  @P4 IMAD.MOV.U32 R8, RZ, RZ, R5 ;  /* 0x000000ffff084224 */ /* 0x000fe200078e0005 */
[----:B------:R-:W-:Y:S01]  /*09c0*/  @P4 MOV R7, R12 ;  /* 0x0000000c00074202 */ /* 0x000fe20000000f00 */
[----:B------:R-:W-:Y:S01]  /*09d0*/  @P2 IMAD.MOV.U32 R7, RZ, RZ, R13 ;  /* 0x000000ffff072224 */ /* 0x000fe200078e000d */
[----:B------:R-:W-:Y:S01]  /*09e0*/  ISETP.EQ.AND P4, PT, R9, 0x4, PT ;  /* 0x000000040900780c */ /* 0x000fe20003f82270 */
[----:B------:R-:W-:Y:S02]  /*09f0*/  @P1 IMAD.MOV.U32 R7, RZ, RZ, R14 ;  /* 0x000000ffff071224 */ /* 0x000fe400078e000e */
[----:B------:R-:W-:Y:S02]  /*0a00*/  @P0 IMAD.MOV.U32 R7, RZ, RZ, R15 ;  /* 0x000000ffff070224 */ /* 0x000fe400078e000f */
[----:B------:R-:W-:-:S02]  /*0a10*/  @P2 IMAD.MOV.U32 R8, RZ, RZ, R12 ;  /* 0x000000ffff082224 */ /* 0x000fc400078e000c */
[----:B------:R-:W-:Y:S01]  /*0a20*/  @P1 IMAD.MOV.U32 R8, RZ, RZ, R13 ;  /* 0x000000ffff081224 */ /* 0x000fe200078e000d */
[----:B------:R-:W-:Y:S01]  /*0a30*/  @P0 MOV R8, R14 ;  /* 0x0000000e00080202 */ /* 0x000fe20000000f00 */
[--C-:B------:R-:W-:Y:S01]  /*0a40*/  @P3 IMAD.MOV.U32 R7, RZ, RZ, R16.reuse ;  /* 0x000000ffff073224 */ /* 0x100fe200078e0010 */
[----:B------:R-:W-:Y:S01]  /*0a50*/  @P5 MOV R7, R3 ;  /* 0x0000000300075202 */ /* 0x000fe20000000f00 */
[----:B------:R-:W-:Y:S02]  /*0a60*/  @P3 IMAD.MOV.U32 R8, RZ, RZ, R15 ;  /* 0x000000ffff083224 */ /* 0x000fe400078e000f */
[----:B------:R-:W-:Y:S02]  /*0a70*/  @P5 IMAD.MOV.U32 R8, RZ, RZ, R16 ;  /* 0x000000ffff085224 */ /* 0x000fe400078e0010 */
[----:B------:R-:W-:Y:S02]  /*0a80*/  @P4 IMAD.MOV.U32 R8, RZ, RZ, R3 ;  /* 0x000000ffff084224 */ /* 0x000fe400078e0003 */
[----:B------:R-:W-:Y:S01]  /*0a90*/  IMAD.MOV.U32 R10, RZ, RZ, R7 ;  /* 0x000000ffff0a7224 */ /* 0x000fe200078e0007 */
[----:B------:R-:W-:Y:S06]  /*0aa0*/  @!P6 BRA `(.L_x_12) ;  /* 0x00000000002ce947 */ /* 0x000fec0003800000 */
[----:B------:R-:W-:Y:S02]  /*0ab0*/  @P2 IMAD.MOV.U32 R7, RZ, RZ, R5 ;  /* 0x000000ffff072224 */ /* 0x000fe400078e0005 */
[----:B------:R-:W-:Y:S01]  /*0ac0*/  @P1 IMAD.MOV.U32 R7, RZ, RZ, R12 ;  /* 0x000000ffff071224 */ /* 0x000fe200078e000c */
[----:B------:R-:W-:Y:S01]  /*0ad0*/  @P0 MOV R7, R13 ;  /* 0x0000000d00070202 */ /* 0x000fe20000000f00 */
[----:B------:R-:W-:Y:S01]  /*0ae0*/  @P3 IMAD.MOV.U32 R7, RZ, RZ, R14 ;  /* 0x000000ffff073224 */ /* 0x000fe200078e000e */
[----:B------:R-:W-:Y:S01]  /*0af0*/  ISETP.EQ.AND P0, PT, R9, 0x8, PT ;  /* 0x000000080900780c */ /* 0x000fe20003f02270 */
[----:B------:R-:W-:Y:S01]  /*0b00*/  @P5 IMAD.MOV.U32 R7, RZ, RZ, R15 ;  /* 0x000000ffff075224 */ /* 0x000fe200078e000f */
[----:B------:R-:W-:Y:S01]  /*0b10*/  LOP3.LUT R9, R6, 0x1f, RZ, 0xc0, !PT ;  /* 0x0000001f06097812 */ /* 0x000fe200078ec0ff */
[----:B------:R-:W-:-:S03]  /*0b20*/  @P4 IMAD.MOV.U32 R7, RZ, RZ, R16 ;  /* 0x000000ffff074224 */ /* 0x000fc600078e0010 */
[----:B------:R-:W-:-:S07]  /*0b30*/  SHF.L.W.U32.HI R10, R8, R9, R10 ;  /* 0x00000009080a7219 */ /* 0x000fce0000010e0a */
[----:B------:R-:W-:-:S05]  /*0b40*/  @P0 IMAD.MOV.U32 R7, RZ, RZ, R3 ;  /* 0x000000ffff070224 */ /* 0x000fca00078e0003 */
[----:B------:R-:W-:-:S07]  /*0b50*/  SHF.L.W.U32.HI R8, R7, R9, R8 ;  /* 0x0000000907087219 */ /* 0x000fce0000010e08 */
.L_x_12:
[C---:B------:R-:W-:Y:S01]  /*0b60*/  SHF.L.W.U32.HI R11, R8.reuse, 0x2, R10 ;  /* 0x00000002080b7819 */ /* 0x040fe20000010e0a */
[----:B------:R-:W-:Y:S01]  /*0b70*/  UMOV UR12, 0x54442d19 ;  /* 0x54442d19000c7882 */ /* 0x000fe20000000000 */
[----:B------:R-:W-:Y:S01]  /*0b80*/  SHF.L.U32 R8, R8, 0x2, RZ ;  /* 0x0000000208087819 */ /* 0x000fe200000006ff */
[----:B------:R-:W-:Y:S01]  /*0b90*/  UMOV UR13, 0x3bf921fb ;  /* 0x3bf921fb000d7882 */ /* 0x000fe20000000000 */
[----:B------:R-:W-:Y:S02]  /*0ba0*/  SHF.R.S32.HI R3, RZ, 0x1f, R11 ;  /* 0x0000001fff037819 */ /* 0x000fe4000001140b */
[----:B------:R-:W-:Y:S02]  /*0bb0*/  ISETP.GE.AND P0, PT, R0, RZ, PT ;  /* 0x000000ff0000720c */ /* 0x000fe40003f06270 */
[C---:B------:R-:W-:Y:S02]  /*0bc0*/  LOP3.LUT R8, R3.reuse, R8, RZ, 0x3c, !PT ;  /* 0x0000000803087212 */ /* 0x040fe400078e3cff */
[----:B------:R-:W-:-:S02]  /*0bd0*/  LOP3.LUT R9, R3, R11, RZ, 0x3c, !PT ;  /* 0x0000000b03097212 */ /* 0x000fc400078e3cff */
[----:B------:R-:W-:Y:S02]  /*0be0*/  SHF.R.U32.HI R3, RZ, 0x1e, R10 ;  /* 0x0000001eff037819 */ /* 0x000fe4000001160a */
[----:B------:R-:W0:Y:S01]  /*0bf0*/  I2F.F64.S64 R6, R8 ;  /* 0x0000000800067312 */ /* 0x000e220000301c00 */
[C---:B------:R-:W-:Y:S02]  /*0c00*/  LOP3.LUT R0, R11.reuse, R0, RZ, 0x3c, !PT ;  /* 0x000000000b007212 */ /* 0x040fe400078e3cff */
[----:B------:R-:W-:Y:S02]  /*0c10*/  LEA.HI R3, R11, R3, RZ, 0x1 ;  /* 0x000000030b037211 */ /* 0x000fe400078f08ff */
[----:B------:R-:W-:-:S03]  /*0c20*/  ISETP.GE.AND P1, PT, R0, RZ, PT ;  /* 0x000000ff0000720c */ /* 0x000fc60003f26270 */
[----:B------:R-:W-:-:S04]  /*0c30*/  IMAD.MOV R0, RZ, RZ, -R3 ;  /* 0x000000ffff007224 */ /* 0x000fc800078e0a03 */
[----:B------:R-:W-:Y:S01]  /*0c40*/  @!P0 IMAD.MOV.U32 R3, RZ, RZ, R0 ;  /* 0x000000ffff038224 */ /* 0x000fe200078e0000 */
[----:B0-----:R-:W-:-:S10]  /*0c50*/  DMUL R6, R6, UR12 ;  /* 0x0000000c06067c28 */ /* 0x001fd40008000000 */
[----:B------:R-:W0:Y:S02]  /*0c60*/  F2F.F32.F64 R6, R6 ;  /* 0x0000000600067310 */ /* 0x000e240000301000 */
[----:B0-----:R-:W-:-:S07]  /*0c70*/  FSEL R8, -R6, R6, !P1 ;  /* 0x0000000606087208 */ /* 0x001fce0004800100 */
.L_x_10:
[----:B------:R-:W-:Y:S02]  /*0c80*/  IMAD.MOV.U32 R0, RZ, RZ, 0x37cbac00 ;  /* 0x37cbac00ff007424 */ /* 0x000fe400078e00ff */
[----:B------:R-:W-:Y:S01]  /*0c90*/  FMUL R7, R8, R8 ;  /* 0x0000000808077220 */ /* 0x000fe20000400000 */
[C---:B------:R-:W-:Y:S01]  /*0ca0*/  LOP3.LUT R6, R3.reuse, 0x1, RZ, 0xc0, !PT ;  /* 0x0000000103067812 */ /* 0x040fe200078ec0ff */
[----:B------:R-:W-:Y:S01]  /*0cb0*/  IMAD.MOV.U32 R10, RZ, RZ, 0x3c0885e4 ;  /* 0x3c0885e4ff0a7424 */ /* 0x000fe200078e00ff */
[----:B------:R-:W-:Y:S01]  /*0cc0*/  IADD3 R3, PT, PT, R3, 0x1, RZ ;  /* 0x0000000103037810 */ /* 0x000fe20007ffe0ff */
[----:B------:R-:W-:Y:S01]  /*0cd0*/  FFMA R0, R7, R0, -0.0013887860113754868507 ;  /* 0xbab607ed07007423 */ /* 0x000fe20000000000 */
[----:B------:R-:W-:Y:S01]  /*0ce0*/  ISETP.NE.U32.AND P0, PT, R6, 0x1, PT ;  /* 0x000000010600780c */ /* 0x000fe20003f05070 */
[----:B------:R-:W-:Y:S01]  /*0cf0*/  IMAD.MOV.U32 R9, RZ, RZ, 0x3e2aaaa8 ;  /* 0x3e2aaaa8ff097424 */ /* 0x000fe200078e00ff */
[----:B------:R-:W-:Y:S02]  /*0d00*/  LOP3.LUT P1, RZ, R3, 0x2, RZ, 0xc0, !PT ;  /* 0x0000000203ff7812 */ /* 0x000fe4000782c0ff */
[----:B------:R-:W-:-:S02]  /*0d10*/  FSEL R6, R0, -0.00019574658654164522886, P0 ;  /* 0xb94d415300067808 */ /* 0x000fc40000000000 */
[----:B------:R-:W-:Y:S02]  /*0d20*/  FSEL R10, R10, 0.041666727513074874878, !P0 ;  /* 0x3d2aaabb0a0a7808 */ /* 0x000fe40004000000 */
[----:B------:R-:W-:Y:S02]  /*0d30*/  FSEL R0, R8, 1, !P0 ;  /* 0x3f80000008007808 */ /* 0x000fe40004000000 */
[----:B------:R-:W-:Y:S01]  /*0d40*/  FSEL R9, -R9, -0.4999999701976776123, !P0 ;  /* 0xbeffffff09097808 */ /* 0x000fe20004000100 */
[C---:B------:R-:W-:Y:S02]  /*0d50*/  FFMA R6, R7.reuse, R6, R10 ;  /* 0x0000000607067223 */ /* 0x040fe4000000000a */
[C---:B------:R-:W-:Y:S02]  /*0d60*/  FFMA R3, R7.reuse, R0, RZ ;  /* 0x0000000007037223 */ /* 0x040fe400000000ff */
[----:B------:R-:W-:-:S04]  /*0d70*/  FFMA R6, R7, R6, R9 ;  /* 0x0000000607067223 */ /* 0x000fc80000000009 */
[----:B------:R-:W-:-:S04]  /*0d80*/  FFMA R3, R3, R6, R0 ;  /* 0x0000000603037223 */ /* 0x000fc80000000000 */
[----:B------:R-:W-:Y:S01]  /*0d90*/  @P1 FADD R3, RZ, -R3 ;  /* 0x80000003ff031221 */ /* 0x000fe20000000000 */
[----:B------:R-:W-:Y:S06]  /*0da0*/  BRA `(.L_x_8) ;  /* 0x0000000800747947 */ /* 0x000fec0003800000 */
.L_x_45:
        /* <DEDUP_REMOVED lines=13> */
[----:B------:R-:W-:Y:S01]  /*0e80*/  IMAD.SHL.U32 R8, R0, 0x100, RZ ;  /* 0x0000010000087824 */ /* 0x000fe200078e00ff */
[----:B------:R-:W-:Y:S01]  /*0e90*/  MOV R19, RZ ;  /* 0x000000ff00137202 */ /* 0x000fe20000000f00 */
[----:B------:R-:W-:Y:S02]  /*0ea0*/  IMAD.MOV.U32 R3, RZ, RZ, RZ ;  /* 0x000000ffff037224 */ /* 0x000fe400078e00ff */
[----:B------:R-:W-:Y:S01]  /*0eb0*/  IMAD.MOV.U32 R17, RZ, RZ, RZ ;  /* 0x000000ffff117224 */ /* 0x000fe200078e00ff */
[----:B------:R-:W-:-:S07]  /*0ec0*/  LOP3.LUT R21, R8, 0x80000000, RZ, 0xfc, !PT ;  /* 0x8000000008157812 */ /* 0x000fce00078efcff */
.L_x_14:
        /* <DEDUP_REMOVED lines=32> */
[----:B------:R-:W-:-:S03]  /*10d0*/  ISETP.EQ.AND P5, PT, R9, 0x4, PT ;  /* 0x000000040900780c */ /* 0x000fc60003fa2270 */
[--C-:B------:R-:W-:Y:S01]  /*10e0*/  @P3 IMAD.MOV.U32 R6, RZ, RZ, R5.reuse ;  /* 0x000000ffff063224 */ /* 0x100fe200078e0005 */
[C---:B------:R-:W-:Y:S01]  /*10f0*/  ISETP.EQ.AND P3, PT, R9.reuse, -0x4, PT ;  /* 0xfffffffc0900780c */ /* 0x040fe20003f62270 */
[----:B------:R-:W-:Y:S01]  /*1100*/  @P4 IMAD.MOV.U32 R7, RZ, RZ, R5 ;  /* 0x000000ffff074224 */ /* 0x000fe200078e0005 */
[----:B------:R-:W-:Y:S01]  /*1110*/  @P4 MOV R6, R12 ;  /* 0x0000000c00064202 */ /* 0x000fe20000000f00 */
[----:B------:R-:W-:Y:S01]  /*1120*/  @P2 IMAD.MOV.U32 R6, RZ, RZ, R13 ;  /* 0x000000ffff062224 */ /* 0x000fe200078e000d */
[----:B------:R-:W-:Y:S01]  /*1130*/  ISETP.EQ.AND P4, PT, R9, RZ, PT ;  /* 0x000000ff0900720c */ /* 0x000fe20003f82270 */
[----:B------:R-:W-:Y:S02]  /*1140*/  @P1 IMAD.MOV.U32 R6, RZ, RZ, R14 ;  /* 0x000000ffff061224 */ /* 0x000fe400078e000e */
[----:B------:R-:W-:Y:S02]  /*1150*/  @P0 IMAD.MOV.U32 R6, RZ, RZ, R15 ;  /* 0x000000ffff060224 */ /* 0x000fe400078e000f */
[----:B------:R-:W-:-:S02]  /*1160*/  @P2 IMAD.MOV.U32 R7, RZ, RZ, R12 ;  /* 0x000000ffff072224 */ /* 0x000fc400078e000c */
[----:B------:R-:W-:Y:S01]  /*1170*/  @P1 IMAD.MOV.U32 R7, RZ, RZ, R13 ;  /* 0x000000ffff071224 */ /* 0x000fe200078e000d */
[----:B------:R-:W-:Y:S01]  /*1180*/  @P0 MOV R7, R14 ;  /* 0x0000000e00070202 */ /* 0x000fe20000000f00 */
[--C-:B------:R-:W-:Y:S02]  /*1190*/  @P3 IMAD.MOV.U32 R6, RZ, RZ, R16.reuse ;  /* 0x000000ffff063224 */ /* 0x100fe400078e0010 */
[----:B------:R-:W-:Y:S02]  /*11a0*/  @P3 IMAD.MOV.U32 R7, RZ, RZ, R15 ;  /* 0x000000ffff073224 */ /* 0x000fe400078e000f */
[----:B------:R-:W-:Y:S01]  /*11b0*/  @P4 MOV R6, R3 ;  /* 0x0000000300064202 */ /* 0x000fe20000000f00 */
[----:B------:R-:W-:Y:S02]  /*11c0*/  @P4 IMAD.MOV.U32 R7, RZ, RZ, R16 ;  /* 0x000000ffff074224 */ /* 0x000fe400078e0010 */
[----:B------:R-:W-:Y:S02]  /*11d0*/  @P5 IMAD.MOV.U32 R7, RZ, RZ, R3 ;  /* 0x000000ffff075224 */ /* 0x000fe400078e0003 */
[----:B------:R-:W-:Y:S01]  /*11e0*/  IMAD.MOV.U32 R10, RZ, RZ, R6 ;  /* 0x000000ffff0a7224 */ /* 0x000fe200078e0006 */
[----:B------:R-:W-:Y:S06]  /*11f0*/  @!P6 BRA `(.L_x_15) ;  /* 0x00000000002ce947 */ /* 0x000fec0003800000 */
[----:B------:R-:W-:Y:S01]  /*1200*/  @P2 IMAD.MOV.U32 R6, RZ, RZ, R5 ;  /* 0x000000ffff062224 */ /* 0x000fe200078e0005 */
[----:B------:R-:W-:Y:S01]  /*1210*/  LOP3.LUT R8, R8, 0x1f, RZ, 0xc0, !PT ;  /* 0x0000001f08087812 */ /* 0x000fe200078ec0ff */
[----:B------:R-:W-:Y:S01]  /*1220*/  @P1 IMAD.MOV.U32 R6, RZ, RZ, R12 ;  /* 0x000000ffff061224 */ /* 0x000fe200078e000c */
[----:B------:R-:W-:Y:S01]  /*1230*/  @P0 MOV R6, R13 ;  /* 0x0000000d00060202 */ /* 0x000fe20000000f00 */
[----:B------:R-:W-:Y:S01]  /*1240*/  @P3 IMAD.MOV.U32 R6, RZ, RZ, R14 ;  /* 0x000000ffff063224 */ /* 0x000fe200078e000e */
[----:B------:R-:W-:Y:S01]  /*1250*/  ISETP.EQ.AND P0, PT, R9, 0x8, PT ;  /* 0x000000080900780c */ /* 0x000fe20003f02270 */
[----:B------:R-:W-:Y:S01]  /*1260*/  @P4 IMAD.MOV.U32 R6, RZ, RZ, R15 ;  /* 0x000000ffff064224 */ /* 0x000fe200078e000f */
[----:B------:R-:W-:Y:S01]  /*1270*/  SHF.L.W.U32.HI R10, R7, R8, R10 ;  /* 0x00000008070a7219 */ /* 0x000fe20000010e0a */
[----:B------:R-:W-:-:S10]  /*1280*/  @P5 IMAD.MOV.U32 R6, RZ, RZ, R16 ;  /* 0x000000ffff065224 */ /* 0x000fd400078e0010 */
[----:B------:R-:W-:-:S05]  /*1290*/  @P0 IMAD.MOV.U32 R6, RZ, RZ, R3 ;  /* 0x000000ffff060224 */ /* 0x000fca00078e0003 */
[----:B------:R-:W-:-:S07]  /*12a0*/  SHF.L.W.U32.HI R7, R6, R8, R7 ;  /* 0x0000000806077219 */ /* 0x000fce0000010e07 */
.L_x_15:
        /* <DEDUP_REMOVED lines=18> */
.L_x_13:
[----:B------:R-:W-:Y:S02]  /*13d0*/  IMAD.MOV.U32 R0, RZ, RZ, 0x37cbac00 ;  /* 0x37cbac00ff007424 */ /* 0x000fe400078e00ff */
[----:B------:R-:W-:Y:S01]  /*13e0*/  FMUL R7, R8, R8 ;  /* 0x0000000808077220 */ /* 0x000fe20000400000 */
[----:B------:R-:W-:Y:S01]  /*13f0*/  LOP3.LUT R6, R3, 0x1, RZ, 0xc0, !PT ;  /* 0x0000000103067812 */ /* 0x000fe200078ec0ff */
[----:B------:R-:W-:Y:S01]  /*1400*/  IMAD.MOV.U32 R10, RZ, RZ, 0x3c0885e4 ;  /* 0x3c0885e4ff0a7424 */ /* 0x000fe200078e00ff */
[----:B------:R-:W-:Y:S01]  /*1410*/  MOV R9, 0x3e2aaaa8 ;  /* 0x3e2aaaa800097802 */ /* 0x000fe20000000f00 */
[----:B------:R-:W-:Y:S01]  /*1420*/  FFMA R0, R7, R0, -0.0013887860113754868507 ;  /* 0xbab607ed07007423 */ /* 0x000fe20000000000 */
[----:B------:R-:W-:Y:S02]  /*1430*/  ISETP.NE.U32.AND P0, PT, R6, 0x1, PT ;  /* 0x000000010600780c */ /* 0x000fe40003f05070 */
[----:B------:R-:W-:Y:S02]  /*1440*/  LOP3.LUT P1, RZ, R3, 0x2, RZ, 0xc0, !PT ;  /* 0x0000000203ff7812 */ /* 0x000fe4000782c0ff */
[----:B------:R-:W-:-:S02]  /*1450*/  FSEL R6, R0, -0.00019574658654164522886, !P0 ;  /* 0xb94d415300067808 */ /* 0x000fc40004000000 */
[----:B------:R-:W-:Y:S02]  /*1460*/  FSEL R10, R10, 0.041666727513074874878, P0 ;  /* 0x3d2aaabb0a0a7808 */ /* 0x000fe40000000000 */
[----:B------:R-:W-:Y:S02]  /*1470*/  FSEL R0, R8, 1, P0 ;  /* 0x3f80000008007808 */ /* 0x000fe40000000000 */
[----:B------:R-:W-:Y:S01]  /*1480*/  FSEL R9, -R9, -0.4999999701976776123, P0 ;  /* 0xbeffffff09097808 */ /* 0x000fe20000000100 */
[C---:B------:R-:W-:Y:S02]  /*1490*/  FFMA R6, R7.reuse, R6, R10 ;  /* 0x0000000607067223 */ /* 0x040fe4000000000a */
[C---:B------:R-:W-:Y:S02]  /*14a0*/  FFMA R3, R7.reuse, R0, RZ ;  /* 0x0000000007037223 */ /* 0x040fe400000000ff */
[----:B------:R-:W-:-:S04]  /*14b0*/  FFMA R6, R7, R6, R9 ;  /* 0x0000000607067223 */ /* 0x000fc80000000009 */
[----:B------:R-:W-:-:S04]  /*14c0*/  FFMA R3, R3, R6, R0 ;  /* 0x0000000603037223 */ /* 0x000fc80000000000 */
[----:B------:R-:W-:Y:S01]  /*14d0*/  @P1 FADD R3, RZ, -R3 ;  /* 0x80000003ff031221 */ /* 0x000fe20000000000 */
[----:B------:R-:W-:Y:S06]  /*14e0*/  BRA `(.L_x_8) ;  /* 0x0000000000a47947 */ /* 0x000fec0003800000 */
.L_x_9:
[----:B------:R-:W-:-:S05]  /*14f0*/  IMAD.MOV.U32 R7, RZ, RZ, -0x7 ;  /* 0xfffffff9ff077424 */ /* 0x000fca00078e00ff */
[----:B------:R-:W-:-:S05]  /*1500*/  VIADDMNMX.U32 R6, R6, R7, 0x2, PT ;  /* 0x0000000206067446 */ /* 0x000fca0003800007 */
[----:B------:R-:W-:-:S04]  /*1510*/  IMAD.SHL.U32 R8, R6, 0x4, RZ ;  /* 0x0000000406087824 */ /* 0x000fc800078e00ff */
[----:B------:R-:W1:Y:S02]  /*1520*/  LDC R6, c[0x2][R8+0x24] ;  /* 0x0080090008067b82 */ /* 0x000e640000000800 */
[----:B-1----:R-:W-:-:S04]  /*1530*/  SHF.R.S32.HI R7, RZ, 0x1f, R6 ;  /* 0x0000001fff077819 */ /* 0x002fc80000011406 */
.L_x_48:
[----:B------:R-:W-:Y:S05]  /*1540*/  BRX R6 -0x1550                                                          (*"BRANCH_TARGETS .L_x_49,.L_x_50,.L_x_8"*) ;  /* 0xffffffe806ac7949 */ /* 0x000fea000383ffff */
.L_x_50:
[----:B0-----:R-:W-:Y:S01]  /*1550*/  FADD R3, |R0|, 9.9999999600419720025e-13 ;  /* 0x2b8cbccc00037421 */ /* 0x001fe20000000200 */
[----:B------:R-:W-:-:S03]  /*1560*/  HFMA2 R7, -RZ, RZ, 1.5048828125, 33.21875 ;  /* 0x3e055027ff077431 */ /* 0x000fc600000001ff */
[C---:B------:R-:W-:Y:S01]  /*1570*/  VIADD R0, R3.reuse, 0xc0d55555 ;  /* 0xc0d5555503007836 */ /* 0x040fe20000000000 */
[C---:B------:R-:W-:Y:S02]  /*1580*/  ISETP.GT.U32.AND P0, PT, R3.reuse, 0x7f7fffff, PT ;  /* 0x7f7fffff0300780c */ /* 0x040fe40003f04070 */
[----:B------:R-:W-:Y:S02]  /*1590*/  FSETP.NEU.AND P1, PT, R3, RZ, PT ;  /* 0x000000ff0300720b */ /* 0x000fe40003f2d000 */
[----:B------:R-:W-:-:S05]  /*15a0*/  LOP3.LUT R0, R0, 0xff800000, RZ, 0xc0, !PT ;  /* 0xff80000000007812 */ /* 0x000fca00078ec0ff */
[----:B------:R-:W-:Y:S01]  /*15b0*/  IMAD.IADD R6, R3, 0x1, -R0 ;  /* 0x0000000103067824 */ /* 0x000fe200078e0a00 */
[----:B------:R-:W-:-:S03]  /*15c0*/  I2FP.F32.S32 R0, R0 ;  /* 0x0000000000007245 */ /* 0x000fc60000201400 */
[----:B------:R-:W-:Y:S02]  /*15d0*/  FADD R6, R6, -1 ;  /* 0xbf80000006067421 */ /* 0x000fe40000000000 */
[----:B------:R-:W-:Y:S02]  /*15e0*/  FFMA R0, R0, 1.1920928955078125e-07, RZ ;  /* 0x3400000000007823 */ /* 0x000fe400000000ff */
[----:B------:R-:W-:-:S04]  /*15f0*/  FFMA R7, R6, -R7, 0.14084610342979431152 ;  /* 0x3e1039f606077423 */ /* 0x000fc80000000807 */
[----:B------:R-:W-:-:S04]  /*1600*/  FFMA R7, R6, R7, -0.12148627638816833496 ;  /* 0xbdf8cdcc06077423 */ /* 0x000fc80000000007 */
[----:B------:R-:W-:-:S04]  /*1610*/  FFMA R7, R6, R7, 0.13980610668659210205 ;  /* 0x3e0f295506077423 */ /* 0x000fc80000000007 */
[----:B------:R-:W-:-:S04]  /*1620*/  FFMA R7, R6, R7, -0.16684235632419586182 ;  /* 0xbe2ad8b906077423 */ /* 0x000fc80000000007 */
[----:B------:R-:W-:-:S04]  /*1630*/  FFMA R7, R6, R7, 0.20012299716472625732 ;  /* 0x3e4ced0b06077423 */ /* 0x000fc80000000007 */
[----:B------:R-:W-:-:S04]  /*1640*/  FFMA R7, R6, R7, -0.24999669194221496582 ;  /* 0xbe7fff2206077423 */ /* 0x000fc80000000007 */
[----:B------:R-:W-:-:S04]  /*1650*/  FFMA R7, R6, R7, 0.33333182334899902344 ;  /* 0x3eaaaa7806077423 */ /* 0x000fc80000000007 */
[----:B------:R-:W-:-:S04]  /*1660*/  FFMA R7, R6, R7, -0.5 ;  /* 0xbf00000006077423 */ /* 0x000fc80000000007 */
[----:B------:R-:W-:-:S04]  /*1670*/  FMUL R7, R6, R7 ;  /* 0x0000000706077220 */ /* 0x000fc80000400000 */
[----:B------:R-:W-:Y:S01]  /*1680*/  FFMA R7, R6, R7, R6 ;  /* 0x0000000706077223 */ /* 0x000fe20000000006 */
[----:B------:R-:W-:-:S03]  /*1690*/  IMAD.MOV.U32 R6, RZ, RZ, 0x7f800000 ;  /* 0x7f800000ff067424 */ /* 0x000fc600078e00ff */
[----:B------:R-:W-:Y:S01]  /*16a0*/  FFMA R0, R0, 0.69314718246459960938, R7 ;  /* 0x3f31721800007823 */ /* 0x000fe20000000007 */
[----:B------:R-:W-:-:S05]  /*16b0*/  @P0 FFMA R0, R3, R6, +INF ;  /* 0x7f80000003000423 */ /* 0x000fca0000000006 */
[----:B------:R-:W-:Y:S01]  /*16c0*/  FSEL R3, R0, -INF , P1 ;  /* 0xff80000000037808 */ /* 0x000fe20000800000 */
[----:B------:R-:W-:Y:S06]  /*16d0*/  BRA `(.L_x_8) ;  /* 0x0000000000287947 */ /* 0x000fec0003800000 */
.L_x_49:
[----:B------:R-:W-:Y:S02]  /*16e0*/  IMAD.MOV.U32 R3, RZ, RZ, 0x3bbb989d ;  /* 0x3bbb989dff037424 */ /* 0x000fe400078e00ff */
[----:B------:R-:W-:Y:S02]  /*16f0*/  IMAD.MOV.U32 R6, RZ, RZ, 0x437c0000 ;  /* 0x437c0000ff067424 */ /* 0x000fe400078e00ff */
[----:B0-----:R-:W-:-:S04]  /*1700*/  FFMA.SAT R3, R0, R3, 0.5 ;  /* 0x3f00000000037423 */ /* 0x001fc80000002003 */
[----:B------:R-:W-:-:S04]  /*1710*/  FFMA.RM R3, R3, R6, 12582913 ;  /* 0x4b40000103037423 */ /* 0x000fc80000004006 */
[C---:B------:R-:W-:Y:S01]  /*1720*/  FADD R7, R3.reuse, -12583039 ;  /* 0xcb40007f03077421 */ /* 0x040fe20000000000 */
[----:B------:R-:W-:-:S03]  /*1730*/  IMAD.SHL.U32 R3, R3, 0x800000, RZ ;  /* 0x0080000003037824 */ /* 0x000fc600078e00ff */
[----:B------:R-:W-:-:S04]  /*1740*/  FFMA R7, R0, 1.4426950216293334961, -R7 ;  /* 0x3fb8aa3b00077823 */ /* 0x000fc80000000807 */
[----:B------:R-:W-:-:S04]  /*1750*/  FFMA R7, R0, 1.925963033500011079e-08, R7 ;  /* 0x32a5706000077823 */ /* 0x000fc80000000007 */
[----:B------:R-:W0:Y:S02]  /*1760*/  MUFU.EX2 R0, R7 ;  /* 0x0000000700007308 */ /* 0x000e240000000800 */
[----:B0-----:R-:W-:-:S07]  /*1770*/  FMUL R3, R3, R0 ;  /* 0x0000000003037220 */ /* 0x001fce0000400000 */
.L_x_8:
[----:B------:R-:W-:Y:S01]  /*1780*/  ULEA UR8, UR4, UR6, 0x2 ;  /* 0x0000000604087291 */ /* 0x000fe2000f8e10ff */
[----:B------:R1:W-:Y:S01]  /*1790*/  STS [UR5+-0x4], R3 ;  /* 0xfffffc03ff007988 */ /* 0x0003e20008000805 */
[----:B------:R-:W-:Y:S02]  /*17a0*/  ULEA UR12, UR4, UR9, 0x2 ;  /* 0x00000009040c7291 */ /* 0x000fe4000f8e10ff */
[----:B------:R-:W-:-:S05]  /*17b0*/  ULEA UR13, UR4, UR7, 0x2 ;  /* 0x00000007040d7291 */ /* 0x000fca000f8e10ff */
[----:B------:R-:W-:Y:S04]  /*17c0*/  STS [UR8+-0x4], RZ ;  /* 0xfffffcffff007988 */ /* 0x000fe80008000808 */
[----:B------:R-:W-:Y:S04]  /*17d0*/  STS [UR12+-0x4], RZ ;  /* 0xfffffcffff007988 */ /* 0x000fe8000800080c */
[----:B------:R-:W-:Y:S01]  /*17e0*/  STS [UR13+-0x4], RZ ;  /* 0xfffffcffff007988 */ /* 0x000fe2000800080d */
[----:B-1----:R-:W-:Y:S05]  /*17f0*/  BRA `(.L_x_4) ;  /* 0x0000001800347947 */ /* 0x002fea0003800000 */
.L_x_5:
[----:B------:R-:W0:Y:S01]  /*1800*/  S2UR UR8, SR_CgaCtaId ;  /* 0x00000000000879c3 */ /* 0x000e220000008800 */
[----:B------:R-:W-:Y:S01]  /*1810*/  UMOV UR5, 0x400 ;  /* 0x0000040000057882 */ /* 0x000fe20000000000 */
[----:B------:R-:W-:Y:S01]  /*1820*/  ISETP.GT.AND P0, PT, R6, 0x4, PT ;  /* 0x000000040600780c */ /* 0x000fe20003f04270 */
[----:B------:R-:W-:Y:S01]  /*1830*/  ULEA UR14, UR4, UR6, 0x2 ;  /* 0x00000006040e7291 */ /* 0x000fe2000f8e10ff */
[----:B------:R-:W-:Y:S01]  /*1840*/  MOV R17, RZ ;  /* 0x000000ff00117202 */ /* 0x000fe20000000f00 */
[----:B------:R-:W-:Y:S01]  /*1850*/  ULEA UR15, UR4, UR9, 0x2 ;  /* 0x00000009040f7291 */ /* 0x000fe2000f8e10ff */
[----:B------:R-:W-:Y:S01]  /*1860*/  IMAD.MOV.U32 R3, RZ, RZ, RZ ;  /* 0x000000ffff037224 */ /* 0x000fe200078e00ff */
[----:B------:R-:W-:Y:S02]  /*1870*/  ULEA UR16, UR4, UR7, 0x2 ;  /* 0x0000000704107291 */ /* 0x000fe4000f8e10ff */
[----:B0-----:R-:W-:-:S04]  /*1880*/  ULEA UR5, UR8, UR5, 0x18 ;  /* 0x0000000508057291 */ /* 0x001fc8000f8ec0ff */
[----:B------:R-:W-:-:S09]  /*1890*/  ULEA UR8, UR4, UR5, 0x2 ;  /* 0x0000000504087291 */ /* 0x000fd2000f8e10ff */
[----:B------:R-:W0:Y:S01]  /*18a0*/  LDS R0, [UR8+-0x4] ;  /* 0xfffffc08ff007984 */ /* 0x000e220008000800 */
[----:B------:R-:W-:Y:S05]  /*18b0*/  @P0 BRA `(.L_x_16) ;  /* 0x0000000400240947 */ /* 0x000fea0003800000 */
[----:B------:R-:W1:Y:S01]  /*18c0*/  LDS R20, [UR14+-0x4] ;  /* 0xfffffc0eff147984 */ /* 0x000e620008000800 */
[----:B------:R-:W-:-:S03]  /*18d0*/  ISETP.GT.AND P0, PT, R6, 0x2, PT ;  /* 0x000000020600780c */ /* 0x000fc60003f04270 */
[----:B------:R-:W2:Y:S04]  /*18e0*/  LDS R10, [UR15+-0x4] ;  /* 0xfffffc0fff0a7984 */ /* 0x000ea80008000800 */
[----:B------:R-:W3:Y:S04]  /*18f0*/  LDS R18, [UR16+-0x4] ;  /* 0xfffffc10ff127984 */ /* 0x000ee80008000800 */
[----:B------:R-:W4:Y:S04]  /*1900*/  LDS R11, [UR8+-0x8] ;  /* 0xfffff808ff0b7984 */ /* 0x000f280008000800 */
[----:B------:R-:W0:Y:S04]  /*1910*/  LDS R22, [UR14+-0x8] ;  /* 0xfffff80eff167984 */ /* 0x000e280008000800 */
[----:B------:R-:W0:Y:S04]  /*1920*/  LDS R21, [UR15+-0x8] ;  /* 0xfffff80fff157984 */ /* 0x000e280008000800 */
[----:B------:R-:W0:Y:S01]  /*1930*/  LDS R19, [UR16+-0x8] ;  /* 0xfffff810ff137984 */ /* 0x000e220008000800 */
[----:B------:R-:W-:Y:S05]  /*1940*/  @P0 BRA `(.L_x_17) ;  /* 0x0000000000500947 */ /* 0x000fea0003800000 */
[----:B------:R-:W-:-:S05]  /*1950*/  IMAD.MOV.U32 R7, RZ, RZ, -0x1 ;  /* 0xffffffffff077424 */ /* 0x000fca00078e00ff */
[----:B------:R-:W-:-:S05]  /*1960*/  VIADDMNMX.U32 R7, R6, R7, 0x2, PT ;  /* 0x0000000206077446 */ /* 0x000fca0003800007 */
[----:B------:R-:W-:-:S04]  /*1970*/  IMAD.SHL.U32 R23, R7, 0x4, RZ ;  /* 0x0000000407177824 */ /* 0x000fc800078e00ff */
[----:B------:R-:W5:Y:S02]  /*1980*/  LDC R6, c[0x2][R23+0x30] ;  /* 0x00800c0017067b82 */ /* 0x000f640000000800 */
[----:B-----5:R-:W-:-:S04]  /*1990*/  SHF.R.S32.HI R7, RZ, 0x1f, R6 ;  /* 0x0000001fff077819 */ /* 0x020fc80000011406 */
.L_x_52:
[----:B------:R-:W-:Y:S05]  /*19a0*/  BRX R6 -0x19b0                                                          (*"BRANCH_TARGETS .L_x_53,.L_x_54,.L_x_18"*) ;  /* 0xffffffe406947949 */ /* 0x000fea000383ffff */
.L_x_54:
[----:B-1----:R-:W-:-:S13]  /*19b0*/  ISETP.NE.AND P0, PT, R20, 0x1, PT ;  /* 0x000000011400780c */ /* 0x002fda0003f05270 */
[----:B--234-:R-:W-:Y:S01]  /*19c0*/  @!P0 FFMA R3, R10, R18, -R11 ;  /* 0x000000120a038223 */ /* 0x01cfe2000000080b */
[----:B------:R-:W-:Y:S06]  /*19d0*/  @!P0 BRA `(.L_x_18) ;  /* 0x0000001400488947 */ /* 0x000fec0003800000 */
[----:B0-----:R-:W-:-:S13]  /*19e0*/  ISETP.NE.AND P0, PT, R22, 0x1, PT ;  /* 0x000000011600780c */ /* 0x001fda0003f05270 */
[----:B------:R-:W-:Y:S01]  /*19f0*/  @!P0 FFMA R3, -R21, R19, R0 ;  /* 0x0000001315038223 */ /* 0x000fe20000000100 */
[----:B------:R-:W-:Y:S01]  /*1a00*/  @P0 FADD R3, R0, -R11 ;  /* 0x8000000b00030221 */ /* 0x000fe20000000000 */
[----:B------:R-:W-:Y:S06]  /*1a10*/  BRA `(.L_x_18) ;  /* 0x0000001400387947 */ /* 0x000fec0003800000 */
.L_x_53:
[----:B-1----:R-:W-:-:S13]  /*1a20*/  ISETP.NE.AND P0, PT, R20, 0x1, PT ;  /* 0x000000011400780c */ /* 0x002fda0003f05270 */
[----:B--234-:R-:W-:Y:S01]  /*1a30*/  @!P0 FFMA R3, R10, R18, R11 ;  /* 0x000000120a038223 */ /* 0x01cfe2000000000b */
[----:B------:R-:W-:Y:S06]  /*1a40*/  @!P0 BRA `(.L_x_18) ;  /* 0x00000014002c8947 */ /* 0x000fec0003800000 */
[----:B0-----:R-:W-:-:S13]  /*1a50*/  ISETP.NE.AND P0, PT, R22, 0x1, PT ;  /* 0x000000011600780c */ /* 0x001fda0003f05270 */
[----:B------:R-:W-:Y:S01]  /*1a60*/  @!P0 FFMA R3, R21, R19, R0 ;  /* 0x0000001315038223 */ /* 0x000fe20000000000 */
[----:B------:R-:W-:Y:S01]  /*1a70*/  @P0 FADD R3, R0, R11 ;  /* 0x0000000b00030221 */ /* 0x000fe20000000000 */
[----:B------:R-:W-:Y:S06]  /*1a80*/  BRA `(.L_x_18) ;  /* 0x00000014001c7947 */ /* 0x000fec0003800000 */
.L_x_17:
[----:B------:R-:W-:-:S05]  /*1a90*/  IMAD.MOV.U32 R7, RZ, RZ, -0x3 ;  /* 0xfffffffdff077424 */ /* 0x000fca00078e00ff */
[----:B------:R-:W-:-:S04]  /*1aa0*/  VIADDMNMX.U32 R7, R6, R7, 0x2, PT ;  /* 0x0000000206077446 */ /* 0x000fc80003800007 */
[----:B------:R-:W-:-:S04]  /*1ab0*/  SHF.L.U32 R23, R7, 0x2, RZ ;  /* 0x0000000207177819 */ /* 0x000fc800000006ff */
[----:B------:R-:W5:Y:S02]  /*1ac0*/  LDC R6, c[0x2][R23+0x3c] ;  /* 0x00800f0017067b82 */ /* 0x000f640000000800 */
[----:B-----5:R-:W-:-:S04]  /*1ad0*/  SHF.R.S32.HI R7, RZ, 0x1f, R6 ;  /* 0x0000001fff077819 */ /* 0x020fc80000011406 */
.L_x_56:
[----:B------:R-:W-:Y:S05]  /*1ae0*/  BRX R6 -0x1af0                                                          (*"BRANCH_TARGETS .L_x_57,.L_x_58,.L_x_18"*) ;  /* 0xffffffe406447949 */ /* 0x000fea000383ffff */
.L_x_58:
[----:B------:R-:W-:Y:S01]  /*1af0*/  IMAD.MOV.U32 R6, RZ, RZ, 0x2b8cbccc ;  /* 0x2b8cbcccff067424 */ /* 0x000fe200078e00ff */
[C---:B----4-:R-:W-:Y:S02]  /*1b00*/  FSETP.GEU.AND P1, PT, R11.reuse, RZ, PT ;  /* 0x000000ff0b00720b */ /* 0x050fe40003f2e000 */
[----:B------:R-:W-:Y:S02]  /*1b10*/  FSETP.GEU.AND P0, PT, |R11|, 9.9999999600419720025e-13, PT ;  /* 0x2b8cbccc0b00780b */ /* 0x000fe40003f0e200 */
[----:B------:R-:W-:-:S04]  /*1b20*/  FSEL R6, -R6, 9.9999999600419720025e-13, !P1 ;  /* 0x2b8cbccc06067808 */ /* 0x000fc80004800100 */
[----:B------:R-:W-:-:S04]  /*1b30*/  FSEL R11, R6, R11, !P0 ;  /* 0x0000000b060b7208 */ /* 0x000fc80004000000 */
[----:B------:R-:W4:Y:S08]  /*1b40*/  MUFU.RCP R3, R11 ;  /* 0x0000000b00037308 */ /* 0x000f300000001000 */
[----:B0-----:R-:W0:Y:S01]  /*1b50*/  FCHK P0, R0, R11 ;  /* 0x0000000b00007302 */ /* 0x001e220000000000 */
[----:B----4-:R-:W-:-:S04]  /*1b60*/  FFMA R6, -R11, R3, 1 ;  /* 0x3f8000000b067423 */ /* 0x010fc80000000103 */
[----:B------:R-:W-:-:S04]  /*1b70*/  FFMA R3, R3, R6, R3 ;  /* 0x0000000603037223 */ /* 0x000fc80000000003 */
[----:B------:R-:W-:-:S04]  /*1b80*/  FFMA R6, R0, R3, RZ ;  /* 0x0000000300067223 */ /* 0x000fc800000000ff */
[----:B------:R-:W-:-:S04]  /*1b90*/  FFMA R7, -R11, R6, R0 ;  /* 0x000000060b077223 */ /* 0x000fc80000000100 */
[----:B------:R-:W-:Y:S01]  /*1ba0*/  FFMA R3, R3, R7, R6 ;  /* 0x0000000703037223 */ /* 0x000fe20000000006 */
[----:B0-----:R-:W-:Y:S06]  /*1bb0*/  @!P0 BRA `(.L_x_18) ;  /* 0x0000001000d08947 */ /* 0x001fec0003800000 */
[----:B------:R-:W-:Y:S01]  /*1bc0*/  IMAD.MOV.U32 R3, RZ, RZ, R11 ;  /* 0x000000ffff037224 */ /* 0x000fe200078e000b */
[----:B------:R-:W-:-:S07]  /*1bd0*/  MOV R6, 0x1bf0 ;  /* 0x00001bf000067802 */ /* 0x000fce0000000f00 */
[----:B-123--:R-:W-:Y:S05]  /*1be0*/  CALL.REL.NOINC `($__internal_0_$__cuda_sm3x_div_rn_noftz_f32_slowpath) ;  /* 0x0000001400747944 */ /* 0x00efea0003c00000 */
[----:B------:R-:W-:Y:S05]  /*1bf0*/  BRA `(.L_x_18) ;  /* 0x0000001000c07947 */ /* 0x000fea0003800000 */
.L_x_57:
[----:B0-----:R-:W-:-:S04]  /*1c00*/  ISETP.NE.AND P0, PT, R22, 0x1, PT ;  /* 0x000000011600780c */ /* 0x001fc80003f05270 */
[----:B-1----:R-:W-:-:S13]  /*1c10*/  ISETP.NE.OR P0, PT, R20, 0x1, P0 ;  /* 0x000000011400780c */ /* 0x002fda0000705670 */
[----:B--23--:R-:W-:Y:S01]  /*1c20*/  @!P0 FMUL R8, R10, R18 ;  /* 0x000000120a088220 */ /* 0x00cfe20000400000 */
[----:B------:R-:W-:Y:S01]  /*1c30*/  @!P0 FMUL R9, R21, R19 ;  /* 0x0000001315098220 */ /* 0x000fe20000400000 */
[----:B------:R-:W-:-:S03]  /*1c40*/  @!P0 IMAD.MOV.U32 R17, RZ, RZ, 0x1 ;  /* 0x00000001ff118424 */ /* 0x000fc600078e00ff */
[----:B------:R-:W-:Y:S01]  /*1c50*/  @!P0 FMUL R3, R8, R9 ;  /* 0x0000000908038220 */ /* 0x000fe20000400000 */
[----:B------:R-:W-:Y:S06]  /*1c60*/  @!P0 BRA `(.L_x_18) ;  /* 0x0000001000a48947 */ /* 0x000fec0003800000 */
[----:B------:R-:W-:-:S13]  /*1c70*/  ISETP.NE.AND P0, PT, R20, 0x1, PT ;  /* 0x000000011400780c */ /* 0x000fda0003f05270 */
[----:B----4-:R-:W-:Y:S01]  /*1c80*/  @!P0 FMUL R9, R18, R11 ;  /* 0x0000000b12098220 */ /* 0x010fe20000400000 */
[----:B------:R-:W-:Y:S01]  /*1c90*/  @!P0 IMAD.MOV.U32 R8, RZ, RZ, R10 ;  /* 0x000000ffff088224 */ /* 0x000fe200078e000a */
[----:B------:R-:W-:Y:S02]  /*1ca0*/  @!P0 MOV R17, 0x1 ;  /* 0x0000000100118802 */ /* 0x000fe40000000f00 */
[----:B------:R-:W-:Y:S01]  /*1cb0*/  @!P0 FMUL R3, R10, R9 ;  /* 0x000000090a038220 */ /* 0x000fe20000400000 */
[----:B------:R-:W-:Y:S06]  /*1cc0*/  @!P0 BRA `(.L_x_18) ;  /* 0x00000010008c8947 */ /* 0x000fec0003800000 */
[----:B------:R-:W-:Y:S01]  /*1cd0*/  ISETP.NE.AND P0, PT, R22, 0x1, PT ;  /* 0x000000011600780c */ /* 0x000fe20003f05270 */
[----:B------:R-:W-:Y:S01]  /*1ce0*/  FMUL R8, R0, R21 ;  /* 0x0000001500087220 */ /* 0x000fe20000400000 */
[----:B------:R-:W-:Y:S02]  /*1cf0*/  IMAD.MOV.U32 R17, RZ, RZ, 0x1 ;  /* 0x00000001ff117424 */ /* 0x000fe400078e00ff */
[C---:B------:R-:W-:Y:S01]  /*1d00*/  FSEL R9, R19.reuse, R11, !P0 ;  /* 0x0000000b13097208 */ /* 0x040fe20004000000 */
[----:B------:R-:W-:Y:S01]  /*1d10*/  FMUL R3, R19, R8 ;  /* 0x0000000813037220 */ /* 0x000fe20000400000 */
[----:B------:R-:W-:-:S07]  /*1d20*/  FSEL R8, R8, R0, !P0 ;  /* 0x0000000008087208 */ /* 0x000fce0004000000 */
[----:B------:R-:W-:Y:S01]  /*1d30*/  @P0 FMUL R3, R0, R11 ;  /* 0x0000000b00030220 */ /* 0x000fe20000400000 */
[----:B------:R-:W-:Y:S06]  /*1d40*/  BRA `(.L_x_18) ;  /* 0x00000010006c7947 */ /* 0x000fec0003800000 */
.L_x_16:
[----:B------:R-:W-:-:S13]  /*1d50*/  ISETP.GT.AND P0, PT, R6, 0x6, PT ;  /* 0x000000060600780c */ /* 0x000fda0003f04270 */
[----:B------:R-:W-:Y:S05]  /*1d60*/  @P0 BRA `(.L_x_19) ;  /* 0x0000000c00c00947 */ /* 0x000fea0003800000 */
[----:B------:R-:W-:-:S05]  /*1d70*/  IMAD.MOV.U32 R7, RZ, RZ, -0x5 ;  /* 0xfffffffbff077424 */ /* 0x000fca00078e00ff */
[----:B------:R-:W-:-:S05]  /*1d80*/  VIADDMNMX.U32 R7, R6, R7, 0x2, PT ;  /* 0x0000000206077446 */ /* 0x000fca0003800007 */
[----:B------:R-:W-:-:S04]  /*1d90*/  IMAD.SHL.U32 R10, R7, 0x4, RZ ;  /* 0x00000004070a7824 */ /* 0x000fc800078e00ff */
[----:B------:R-:W1:Y:S02]  /*1da0*/  LDC R6, c[0x2][R10+0x48] ;  /* 0x008012000a067b82 */ /* 0x000e640000000800 */
[----:B-1----:R-:W-:-:S04]  /*1db0*/  SHF.R.S32.HI R7, RZ, 0x1f, R6 ;  /* 0x0000001fff077819 */ /* 0x002fc80000011406 */
.L_x_60:
[----:B------:R-:W-:Y:S05]  /*1dc0*/  BRX R6 -0x1dd0                                                          (*"BRANCH_TARGETS .L_x_61,.L_x_62,.L_x_18"*) ;  /* 0xffffffe0068c7949 */ /* 0x000fea000383ffff */
.L_x_62:
        /* <DEDUP_REMOVED lines=12> */
[----:B------:R-:W-:Y:S01]  /*1e90*/  SHF.L.U32 R6, R0, 0x8, RZ ;  /* 0x0000000800067819 */ /* 0x000fe200000006ff */
[----:B------:R-:W-:Y:S01]  /*1ea0*/  IMAD.MOV.U32 R3, RZ, RZ, RZ ;  /* 0x000000ffff037224 */ /* 0x000fe200078e00ff */
[----:B------:R-:W-:Y:S01]  /*1eb0*/  CS2R R18, SRZ ;  /* 0x0000000000127805 */ /* 0x000fe2000001ff00 */
[----:B------:R-:W0:Y:S01]  /*1ec0*/  LDCU.64 UR12, c[0x4][URZ] ;  /* 0x01000000ff0c77ac */ /* 0x000e220008000a00 */
[----:B------:R-:W-:Y:S01]  /*1ed0*/  LOP3.LUT R21, R6, 0x80000000, RZ, 0xfc, !PT ;  /* 0x8000000006157812 */ /* 0x000fe200078efcff */
[----:B------:R-:W-:-:S06]  /*1ee0*/  UMOV UR5, URZ ;  /* 0x000000ff00057c82 */ /* 0x000fcc0008000000 */
.L_x_21:
[----:B0-----:R-:W-:Y:S02]  /*1ef0*/  IMAD.U32 R10, RZ, RZ, UR12 ;  /* 0x0000000cff0a7e24 */ /* 0x001fe4000f8e00ff */
[----:B------:R-:W-:-:S05]  /*1f00*/  IMAD.U32 R11, RZ, RZ, UR13 ;  /* 0x0000000dff0b7e24 */ /* 0x000fca000f8e00ff */
[----:B------:R-:W2:Y:S01]  /*1f10*/  LDG.E.CONSTANT R6, desc[UR10][R10.64] ;  /* 0x0000000a0a067981 */ /* 0x000ea2000c1e9900 */
[----:B------:R-:W-:Y:S01]  /*1f20*/  UIADD3 UR5, UPT, UPT, UR5, 0x1, URZ ;  /* 0x0000000105057890 */ /* 0x000fe2000fffe0ff */
[C---:B------:R-:W-:Y:S01]  /*1f30*/  ISETP.EQ.AND P0, PT, R18.reuse, RZ, PT ;  /* 0x000000ff1200720c */ /* 0x040fe20003f02270 */
[----:B------:R-:W-:Y:S01]  /*1f40*/  UIADD3 UR12, UP1, UPT, UR12, 0x4, URZ ;  /* 0x000000040c0c7890 */ /* 0x000fe2000ff3e0ff */
[C---:B------:R-:W-:Y:S01]  /*1f50*/  ISETP.EQ.AND P1, PT, R18.reuse, 0x4, PT ;  /* 0x000000041200780c */ /* 0x040fe20003f22270 */
[----:B------:R-:W-:Y:S01]  /*1f60*/  UISETP.NE.AND UP0, UPT, UR5, 0x6, UPT ;  /* 0x000000060500788c */ /* 0x000fe2000bf05270 */
[C---:B------:R-:W-:Y:S01]  /*1f70*/  ISETP.EQ.AND P2, PT, R18.reuse, 0x8, PT ;  /* 0x000000081200780c */ /* 0x040fe20003f42270 */
[----:B------:R-:W-:Y:S01]  /*1f80*/  UIADD3.X UR13, UPT, UPT, URZ, UR13, URZ, UP1, !UPT ;  /* 0x0000000dff0d7290 */ /* 0x000fe20008ffe4ff */
[C---:B------:R-:W-:Y:S02]  /*1f90*/  ISETP.EQ.AND P3, PT, R18.reuse, 0xc, PT ;  /* 0x0000000c1200780c */ /* 0x040fe40003f62270 */
[----:B------:R-:W-:-:S02]  /*1fa0*/  ISETP.EQ.AND P4, PT, R18, 0x10, PT ;  /* 0x000000101200780c */ /* 0x000fc40003f82270 */
[C---:B------:R-:W-:Y:S01]  /*1fb0*/  ISETP.EQ.AND P5, PT, R18.reuse, 0x14, PT ;  /* 0x000000141200780c */ /* 0x040fe20003fa2270 */
[----:B------:R-:W-:Y:S02]  /*1fc0*/  VIADD R18, R18, 0x4 ;  /* 0x0000000412127836 */ /* 0x000fe40000000000 */
[----:B--2---:R-:W-:-:S03]  /*1fd0*/  IMAD.WIDE.U32 R6, R6, R21, RZ ;  /* 0x0000001506067225 */ /* 0x004fc600078e00ff */
[----:B------:R-:W-:-:S04]  /*1fe0*/  IADD3 R6, P6, PT, R6, R3, RZ ;  /* 0x0000000306067210 */ /* 0x000fc80007fde0ff */
[-C--:B------:R-:W-:Y:S01]  /*1ff0*/  @P0 MOV R5, R6.reuse ;  /* 0x0000000600050202 */ /* 0x080fe20000000f00 */
[----:B------:R-:W-:Y:S02]  /*2000*/  IMAD.X R3, R7, 0x1, R19, P6 ;  /* 0x0000000107037824 */ /* 0x000fe400030e0613 */
[----:B------:R-:W-:Y:S01]  /*2010*/  @P5 MOV R16, R6 ;  /* 0x0000000600105202 */ /* 0x000fe20000000f00 */
[--C-:B------:R-:W-:Y:S02]  /*2020*/  @P1 IMAD.MOV.U32 R12, RZ, RZ, R6.reuse ;  /* 0x000000ffff0c1224 */ /* 0x100fe400078e0006 */
[--C-:B------:R-:W-:Y:S02]  /*2030*/  @P2 IMAD.MOV.U32 R13, RZ, RZ, R6.reuse ;  /* 0x000000ffff0d2224 */ /* 0x100fe400078e0006 */
[--C-:B------:R-:W-:Y:S02]  /*2040*/  @P3 IMAD.MOV.U32 R14, RZ, RZ, R6.reuse ;  /* 0x000000ffff0e3224 */ /* 0x100fe400078e0006 */
[----:B------:R-:W-:Y:S01]  /*2050*/  @P4 IMAD.MOV.U32 R15, RZ, RZ, R6 ;  /* 0x000000ffff0f4224 */ /* 0x000fe200078e0006 */
[----:B------:R-:W-:Y:S06]  /*2060*/  BRA.U UP0, `(.L_x_21) ;  /* 0xfffffffd00a07547 */ /* 0x000fec000b83ffff */
        /* <DEDUP_REMOVED lines=12> */
[----:B------:R-:W-:Y:S01]  /*2130*/  @P3 IMAD.MOV.U32 R18, RZ, RZ, R5 ;  /* 0x000000ffff123224 */ /* 0x000fe200078e0005 */
[C---:B------:R-:W-:Y:S01]  /*2140*/  ISETP.EQ.AND P3, PT, R11.reuse, -0x4, PT ;  /* 0xfffffffc0b00780c */ /* 0x040fe20003f62270 */
[--C-:B------:R-:W-:Y:S01]  /*2150*/  @P4 IMAD.MOV.U32 R18, RZ, RZ, R12.reuse ;  /* 0x000000ffff124224 */ /* 0x100fe200078e000c */
[----:B------:R-:W-:Y:S01]  /*2160*/  @P4 MOV R7, R5 ;  /* 0x0000000500074202 */ /* 0x000fe20000000f00 */
[----:B------:R-:W-:Y:S01]  /*2170*/  @P2 IMAD.MOV.U32 R7, RZ, RZ, R12 ;  /* 0x000000ffff072224 */ /* 0x000fe200078e000c */
[----:B------:R-:W-:Y:S01]  /*2180*/  ISETP.EQ.AND P4, PT, R11, 0x4, PT ;  /* 0x000000040b00780c */ /* 0x000fe20003f82270 */
[--C-:B------:R-:W-:Y:S01]  /*2190*/  @P2 IMAD.MOV.U32 R18, RZ, RZ, R13.reuse ;  /* 0x000000ffff122224 */ /* 0x100fe200078e000d */
[----:B------:R-:W-:Y:S01]  /*21a0*/  @P1 MOV R18, R14 ;  /* 0x0000000e00121202 */ /* 0x000fe20000000f00 */
[----:B------:R-:W-:Y:S02]  /*21b0*/  @P1 IMAD.MOV.U32 R7, RZ, RZ, R13 ;  /* 0x000000ffff071224 */ /* 0x000fe400078e000d */
[----:B------:R-:W-:-:S02]  /*21c0*/  @P0 IMAD.MOV.U32 R7, RZ, RZ, R14 ;  /* 0x000000ffff070224 */ /* 0x000fc400078e000e */
[--C-:B------:R-:W-:Y:S02]  /*21d0*/  @P0 IMAD.MOV.U32 R18, RZ, RZ, R15.reuse ;  /* 0x000000ffff120224 */ /* 0x100fe400078e000f */
[----:B------:R-:W-:Y:S01]  /*21e0*/  @P3 IMAD.MOV.U32 R7, RZ, RZ, R15 ;  /* 0x000000ffff073224 */ /* 0x000fe200078e000f */
[----:B------:R-:W-:Y:S01]  /*21f0*/  @P5 MOV R7, R16 ;  /* 0x0000001000075202 */ /* 0x000fe20000000f00 */
[----:B------:R-:W-:Y:S02]  /*2200*/  @P3 IMAD.MOV.U32 R18, RZ, RZ, R16 ;  /* 0x000000ffff123224 */ /* 0x000fe400078e0010 */
[--C-:B------:R-:W-:Y:S02]  /*2210*/  @P5 IMAD.MOV.U32 R18, RZ, RZ, R3.reuse ;  /* 0x000000ffff125224 */ /* 0x100fe400078e0003 */
[----:B------:R-:W-:Y:S01]  /*2220*/  @P4 IMAD.MOV.U32 R7, RZ, RZ, R3 ;  /* 0x000000ffff074224 */ /* 0x000fe200078e0003 */
        /* <DEDUP_REMOVED lines=12> */
.L_x_22:
        /* <DEDUP_REMOVED lines=9> */
[C---:B------:R-:W-:Y:S02]  /*2380*/  LOP3.LUT R0, R19.reuse, R0, RZ, 0x3c, !PT ;  /* 0x0000000013007212 */ /* 0x040fe400078e3cff */
[----:B------:R-:W0:Y:S01]  /*2390*/  I2F.F64.S64 R6, R6 ;  /* 0x0000000600067312 */ /* 0x000e220000301c00 */
[----:B------:R-:W-:Y:S02]  /*23a0*/  LEA.HI R3, R19, R3, RZ, 0x1 ;  /* 0x0000000313037211 */ /* 0x000fe400078f08ff */
[----:B------:R-:W-:-:S03]  /*23b0*/  ISETP.GE.AND P1, PT, R0, RZ, PT ;  /* 0x000000ff0000720c */ /* 0x000fc60003f26270 */
[----:B------:R-:W-:-:S04]  /*23c0*/  IMAD.MOV R0, RZ, RZ, -R3 ;  /* 0x000000ffff007224 */ /* 0x000fc800078e0a03 */
[----:B------:R-:W-:Y:S01]  /*23d0*/  @!P0 IMAD.MOV.U32 R3, RZ, RZ, R0 ;  /* 0x000000ffff038224 */ /* 0x000fe200078e0000 */
[----:B0-----:R-:W-:-:S10]  /*23e0*/  DMUL R10, R6, UR12 ;  /* 0x0000000c060a7c28 */ /* 0x001fd40008000000 */
[----:B------:R-:W0:Y:S02]  /*23f0*/  F2F.F32.F64 R10, R10 ;  /* 0x0000000a000a7310 */ /* 0x000e240000301000 */
[----:B0-----:R-:W-:-:S07]  /*2400*/  FSEL R6, -R10, R10, !P1 ;  /* 0x0000000a0a067208 */ /* 0x001fce0004800100 */
.L_x_20:
        /* <DEDUP_REMOVED lines=19> */
.L_x_61:
        /* <DEDUP_REMOVED lines=18> */
.L_x_24:
[----:B0-----:R-:W-:-:S06]  /*2660*/  IMAD.WIDE.U32 R10, R21, 0x4, R6 ;  /* 0x00000004150a7825 */ /* 0x001fcc00078e0006 */
        /* <DEDUP_REMOVED lines=38> */
[--C-:B------:R-:W-:Y:S02]  /*28d0*/  @P2 IMAD.MOV.U32 R18, RZ, RZ, R13.reuse ;  /* 0x000000ffff122224 */ /* 0x100fe400078e000d */
[----:B------:R-:W-:Y:S01]  /*28e0*/  @P1 IMAD.MOV.U32 R6, RZ, RZ, R13 ;  /* 0x000000ffff061224 */ /* 0x000fe200078e000d */
[----:B------:R-:W-:Y:S01]  /*28f0*/  @P0 MOV R6, R14 ;  /* 0x0000000e00060202 */ /* 0x000fe20000000f00 */
[----:B------:R-:W-:-:S02]  /*2900*/  @P1 IMAD.MOV.U32 R18, RZ, RZ, R14 ;  /* 0x000000ffff121224 */ /* 0x000fc400078e000e */
[--C-:B------:R-:W-:Y:S02]  /*2910*/  @P0 IMAD.MOV.U32 R18, RZ, RZ, R15.reuse ;  /* 0x000000ffff120224 */ /* 0x100fe400078e000f */
[----:B------:R-:W-:Y:S02]  /*2920*/  @P3 IMAD.MOV.U32 R6, RZ, RZ, R15 ;  /* 0x000000ffff063224 */ /* 0x000fe400078e000f */
[--C-:B------:R-:W-:Y:S02]  /*2930*/  @P3 IMAD.MOV.U32 R18, RZ, RZ, R16.reuse ;  /* 0x000000ffff123224 */ /* 0x100fe400078e0010 */
[----:B------:R-:W-:Y:S01]  /*2940*/  @P4 IMAD.MOV.U32 R6, RZ, RZ, R16 ;  /* 0x000000ffff064224 */ /* 0x000fe200078e0010 */
[----:B------:R-:W-:Y:S01]  /*2950*/  @P4 MOV R18, R3 ;  /* 0x0000000300124202 */ /* 0x000fe20000000f00 */
[----:B------:R-:W-:Y:S01]  /*2960*/  @P5 IMAD.MOV.U32 R6, RZ, RZ, R3 ;  /* 0x000000ffff065224 */ /* 0x000fe200078e0003 */
[----:B------:R-:W-:Y:S06]  /*2970*/  @!P6 BRA `(.L_x_25) ;  /* 0x00000000002ce947 */ /* 0x000fec0003800000 */
[----:B------:R-:W-:Y:S02]  /*2980*/  @P2 IMAD.MOV.U32 R7, RZ, RZ, R5 ;  /* 0x000000ffff072224 */ /* 0x000fe400078e0005 */
[----:B------:R-:W-:Y:S02]  /*2990*/  @P1 IMAD.MOV.U32 R7, RZ, RZ, R12 ;  /* 0x000000ffff071224 */ /* 0x000fe400078e000c */
[----:B------:R-:W-:Y:S01]  /*29a0*/  @P0 IMAD.MOV.U32 R7, RZ, RZ, R13 ;  /* 0x000000ffff070224 */ /* 0x000fe200078e000d */
[----:B------:R-:W-:Y:S02]  /*29b0*/  ISETP.EQ.AND P0, PT, R11, 0x8, PT ;  /* 0x000000080b00780c */ /* 0x000fe40003f02270 */
[----:B------:R-:W-:Y:S01]  /*29c0*/  @P3 MOV R7, R14 ;  /* 0x0000000e00073202 */ /* 0x000fe20000000f00 */
[----:B------:R-:W-:Y:S01]  /*29d0*/  @P4 IMAD.MOV.U32 R7, RZ, RZ, R15 ;  /* 0x000000ffff074224 */ /* 0x000fe200078e000f */
[----:B------:R-:W-:Y:S01]  /*29e0*/  LOP3.LUT R11, R10, 0x1f, RZ, 0xc0, !PT ;  /* 0x0000001f0a0b7812 */ /* 0x000fe200078ec0ff */
[----:B------:R-:W-:-:S03]  /*29f0*/  @P5 IMAD.MOV.U32 R7, RZ, RZ, R16 ;  /* 0x000000ffff075224 */ /* 0x000fc600078e0010 */
[----:B------:R-:W-:-:S05]  /*2a00*/  SHF.L.W.U32.HI R18, R6, R11, R18 ;  /* 0x0000000b06127219 */ /* 0x000fca0000010e12 */
[----:B------:R-:W-:-:S05]  /*2a10*/  @P0 IMAD.MOV.U32 R7, RZ, RZ, R3 ;  /* 0x000000ffff070224 */ /* 0x000fca00078e0003 */
[----:B------:R-:W-:-:S07]  /*2a20*/  SHF.L.W.U32.HI R6, R7, R11, R6 ;  /* 0x0000000b07067219 */ /* 0x000fce0000010e06 */
.L_x_25:
[C---:B------:R-:W-:Y:S01]  /*2a30*/  SHF.L.W.U32.HI R19, R6.reuse, 0x2, R18 ;  /* 0x0000000206137819 */ /* 0x040fe20000010e12 */
[----:B------:R-:W-:Y:S01]  /*2a40*/  IMAD.SHL.U32 R6, R6, 0x4, RZ ;  /* 0x0000000406067824 */ /* 0x000fe200078e00ff */
[----:B------:R-:W-:Y:S01]  /*2a50*/  UMOV UR12, 0x54442d19 ;  /* 0x54442d19000c7882 */ /* 0x000fe20000000000 */
        /* <DEDUP_REMOVED lines=9> */
[----:B------:R-:W-:Y:S02]  /*2af0*/  ISETP.GE.AND P0, PT, R0, RZ, PT ;  /* 0x000000ff0000720c */ /* 0x000fe40003f06270 */
[----:B------:R-:W-:-:S05]  /*2b00*/  IADD3 R0, PT, PT, -R3, RZ, RZ ;  /* 0x000000ff03007210 */ /* 0x000fca0007ffe1ff */
[----:B------:R-:W-:Y:S01]  /*2b10*/  @!P1 IMAD.MOV.U32 R3, RZ, RZ, R0 ;  /* 0x000000ffff039224 */ /* 0x000fe200078e0000 */
[----:B0-----:R-:W-:-:S10]  /*2b20*/  DMUL R10, R6, UR12 ;  /* 0x0000000c060a7c28 */ /* 0x001fd40008000000 */
[----:B------:R-:W0:Y:S02]  /*2b30*/  F2F.F32.F64 R10, R10 ;  /* 0x0000000a000a7310 */ /* 0x000e240000301000 */
[----:B0-----:R-:W-:-:S07]  /*2b40*/  FSEL R6, -R10, R10, !P0 ;  /* 0x0000000a0a067208 */ /* 0x001fce0004000100 */
.L_x_23:
[----:B------:R-:W-:Y:S02]  /*2b50*/  IMAD.MOV.U32 R0, RZ, RZ, 0x37cbac00 ;  /* 0x37cbac00ff007424 */ /* 0x000fe400078e00ff */
[----:B------:R-:W-:Y:S01]  /*2b60*/  FMUL R7, R6, R6 ;  /* 0x0000000606077220 */ /* 0x000fe20000400000 */
[C---:B------:R-:W-:Y:S01]  /*2b70*/  LOP3.LUT R10, R3.reuse, 0x1, RZ, 0xc0, !PT ;  /* 0x00000001030a7812 */ /* 0x040fe200078ec0ff */
[----:B------:R-:W-:Y:S01]  /*2b80*/  IMAD.MOV.U32 R18, RZ, RZ, 0x3c0885e4 ;  /* 0x3c0885e4ff127424 */ /* 0x000fe200078e00ff */
[----:B------:R-:W-:Y:S01]  /*2b90*/  LOP3.LUT P1, RZ, R3, 0x2, RZ, 0xc0, !PT ;  /* 0x0000000203ff7812 */ /* 0x000fe2000782c0ff */
[----:B------:R-:W-:Y:S01]  /*2ba0*/  FFMA R0, R7, R0, -0.0013887860113754868507 ;  /* 0xbab607ed07007423 */ /* 0x000fe20000000000 */
[----:B------:R-:W-:Y:S01]  /*2bb0*/  ISETP.NE.U32.AND P0, PT, R10, 0x1, PT ;  /* 0x000000010a00780c */ /* 0x000fe20003f05070 */
[----:B------:R-:W-:-:S03]  /*2bc0*/  IMAD.MOV.U32 R11, RZ, RZ, 0x3e2aaaa8 ;  /* 0x3e2aaaa8ff0b7424 */ /* 0x000fc600078e00ff */
[----:B------:R-:W-:Y:S02]  /*2bd0*/  FSEL R10, R0, -0.00019574658654164522886, !P0 ;  /* 0xb94d4153000a7808 */ /* 0x000fe40004000000 */
        /* <DEDUP_REMOVED lines=9> */
.L_x_19:
[----:B------:R-:W-:-:S04]  /*2c70*/  MOV R7, 0xfffffff9 ;  /* 0xfffffff900077802 */ /* 0x000fc80000000f00 */
[----:B------:R-:W-:-:S05]  /*2c80*/  VIADDMNMX.U32 R7, R6, R7, 0x2, PT ;  /* 0x0000000206077446 */ /* 0x000fca0003800007 */
[----:B------:R-:W-:-:S04]  /*2c90*/  IMAD.SHL.U32 R10, R7, 0x4, RZ ;  /* 0x00000004070a7824 */ /* 0x000fc800078e00ff */
[----:B------:R-:W1:Y:S02]  /*2ca0*/  LDC R6, c[0x2][R10+0x54] ;  /* 0x008015000a067b82 */ /* 0x000e640000000800 */
[----:B-1----:R-:W-:-:S04]  /*2cb0*/  SHF.R.S32.HI R7, RZ, 0x1f, R6 ;  /* 0x0000001fff077819 */ /* 0x002fc80000011406 */
.L_x_64:
[----:B------:R-:W-:Y:S05]  /*2cc0*/  BRX R6 -0x2cd0                                                          (*"BRANCH_TARGETS .L_x_65,.L_x_66,.L_x_18"*) ;  /* 0xffffffd006cc7949 */ /* 0x000fea000383ffff */
.L_x_66:
[----:B0-----:R-:W-:Y:S01]  /*2cd0*/  FADD R3, |R0|, 9.9999999600419720025e-13 ;  /* 0x2b8cbccc00037421 */ /* 0x001fe20000000200 */
[----:B------:R-:W-:-:S03]  /*2ce0*/  IMAD.MOV.U32 R7, RZ, RZ, 0x3e055027 ;  /* 0x3e055027ff077424 */ /* 0x000fc600078e00ff */
        /* <DEDUP_REMOVED lines=18> */
[----:B------:R-:W-:-:S03]  /*2e10*/  MOV R6, 0x7f800000 ;  /* 0x7f80000000067802 */ /* 0x000fc60000000f00 */
[----:B------:R-:W-:Y:S02]  /*2e20*/  FFMA R0, R0, 0.69314718246459960938, R7 ;  /* 0x3f31721800007823 */ /* 0x000fe40000000007 */
[----:B------:R-:W-:-:S05]  /*2e30*/  @P0 FFMA R0, R3, R6, +INF ;  /* 0x7f80000003000423 */ /* 0x000fca0000000006 */
[----:B------:R-:W-:Y:S01]  /*2e40*/  FSEL R3, R0, -INF , P1 ;  /* 0xff80000000037808 */ /* 0x000fe20000800000 */
[----:B------:R-:W-:Y:S06]  /*2e50*/  BRA `(.L_x_18) ;  /* 0x0000000000287947 */ /* 0x000fec0003800000 */
.L_x_65:
        /* <DEDUP_REMOVED lines=10> */
.L_x_18:
[----:B------:R0:W-:Y:S01]  /*2f00*/  STS [UR8+-0x8], R3 ;  /* 0xfffff803ff007988 */ /* 0x0001e20008000808 */
[----:B------:R-:W-:-:S03]  /*2f10*/  UIADD3 UR4, UPT, UPT, UR4, -0x1, URZ ;  /* 0xffffffff04047890 */ /* 0x000fc6000fffe0ff */
[----:B------:R0:W-:Y:S04]  /*2f20*/  STS [UR14+-0x8], R17 ;  /* 0xfffff811ff007988 */ /* 0x0001e8000800080e */
[----:B------:R0:W-:Y:S04]  /*2f30*/  STS [UR15+-0x8], R8 ;  /* 0xfffff808ff007988 */ /* 0x0001e8000800080f */
[----:B------:R0:W-:Y:S01]  /*2f40*/  STS [UR16+-0x8], R9 ;  /* 0xfffff809ff007988 */ /* 0x0001e20008000810 */
[----:B------:R-:W-:Y:S05]  /*2f50*/  BRA `(.L_x_4) ;  /* 0x00000000005c7947 */ /* 0x000fea0003800000 */
.L_x_2:
[----:B------:R-:W0:Y:S08]  /*2f60*/  LDC.64 R6, c[0x0][0x388] ;  /* 0x0000e200ff067b82 */ /* 0x000e300000000a00 */
[----:B------:R-:W1:Y:S01]  /*2f70*/  LDC R0, c[0x0][0x39c] ;  /* 0x0000e700ff007b82 */ /* 0x000e620000000800 */
[----:B0-----:R-:W-:-:S05]  /*2f80*/  IMAD.WIDE.U32 R8, R3, 0x4, R6 ;  /* 0x0000000403087825 */ /* 0x001fca00078e0006 */
[----:B------:R-:W2:Y:S02]  /*2f90*/  LDG.E.CONSTANT R3, desc[UR10][R8.64] ;  /* 0x0000000a08037981 */ /* 0x000ea4000c1e9900 */
[----:B--2---:R-:W1:Y:S02]  /*2fa0*/  F2I.TRUNC.NTZ R3, R3 ;  /* 0x0000000300037305 */ /* 0x004e64000020f100 */
[----:B-1----:R-:W-:Y:S01]  /*2fb0*/  ISETP.GE.AND P0, PT, R3, R0, PT ;  /* 0x000000000300720c */ /* 0x002fe20003f06270 */
[----:B------:R-:W-:-:S03]  /*2fc0*/  IMAD.MOV.U32 R0, RZ, RZ, RZ ;  /* 0x000000ffff007224 */ /* 0x000fc600078e00ff */
[----:B------:R-:W-:-:S13]  /*2fd0*/  ISETP.LT.OR P0, PT, R3, RZ, P0 ;  /* 0x000000ff0300720c */ /* 0x000fda0000701670 */
[----:B------:R-:W0:Y:S02]  /*2fe0*/  @!P0 LDC.64 R6, c[0x0][0x390] ;  /* 0x0000e400ff068b82 */ /* 0x000e240000000a00 */
[----:B0-----:R-:W-:-:S05]  /*2ff0*/  @!P0 IMAD.WIDE.U32 R6, R3, 0x4, R6 ;  /* 0x0000000403068825 */ /* 0x001fca00078e0006 */
[----:B------:R-:W2:Y:S01]  /*3000*/  @!P0 LDG.E.CONSTANT R0, desc[UR10][R6.64] ;  /* 0x0000000a06008981 */ /* 0x000ea2000c1e9900 */
        /* <DEDUP_REMOVED lines=11> */
[----:B0-----:R-:W-:Y:S01]  /*30c0*/  STS [UR13], RZ ;  /* 0x000000ffff007988 */ /* 0x001fe2000800080d */
.L_x_4:
[----:B------:R-:W-:-:S13]  /*30d0*/  ISETP.GT.U32.AND P0, PT, R4, 0x1, PT ;  /* 0x000000010400780c */ /* 0x000fda0003f04070 */
[----:B------:R-:W-:Y:S05]  /*30e0*/  @P0 BRA `(.L_x_26) ;  /* 0xffffffd000100947 */ /* 0x000fea000383ffff */
.L_x_0:
[----:B------:R-:W-:Y:S01]  /*30f0*/  UISETP.GE.AND UP0, UPT, UR4, 0x1, UPT ;  /* 0x000000010400788c */ /* 0x000fe2000bf06270 */
[----:B0-----:R-:W0:Y:S01]  /*3100*/  LDC.64 R2, c[0x0][0x3a0] ;  /* 0x0000e800ff027b82 */ /* 0x001e220000000a00 */
[----:B------:R-:W-:-:S04]  /*3110*/  HFMA2 R5, -RZ, RZ, 0, 0 ;  /* 0x00000000ff057431 */ /* 0x000fc800000001ff */
[----:B------:R-:W-:-:S05]  /*3120*/  PLOP3.LUT P0, PT, PT, PT, UP0, 0x80, 0x8 ;  /* 0x000000000008781c */ /* 0x000fca0003f0f008 */
[----:B------:R-:W5:Y:S01]  /*3130*/  @UP0 S2UR UR8, SR_CgaCtaId ;  /* 0x00000000000809c3 */ /* 0x000f620000008800 */
[----:B------:R-:W-:Y:S02]  /*3140*/  @UP0 UMOV UR5, 0x400 ;  /* 0x0000040000050882 */ /* 0x000fe40000000000 */
[----:B-----5:R-:W-:-:S04]  /*3150*/  @UP0 ULEA UR5, UR8, UR5, 0x18 ;  /* 0x0000000508050291 */ /* 0x020fc8000f8ec0ff */
[----:B------:R-:W-:-:S09]  /*3160*/  @UP0 ULEA UR5, UR4, UR5, 0x2 ;  /* 0x0000000504050291 */ /* 0x000fd2000f8e10ff */
[----:B------:R-:W5:Y:S01]  /*3170*/  @P0 LDS R0, [UR5+-0x4] ;  /* 0xfffffc05ff000984 */ /* 0x000f620008000800 */
[----:B------:R-:W-:-:S13]  /*3180*/  PLOP3.LUT P0, PT, PT, PT, UP0, 0x80, 0x8 ;  /* 0x000000000008781c */ /* 0x000fda0003f0f008 */
[----:B-----5:R-:W-:-:S05]  /*3190*/  @P0 IMAD.MOV.U32 R5, RZ, RZ, R0 ;  /* 0x000000ffff050224 */ /* 0x020fca00078e0000 */
[----:B0-----:R-:W-:Y:S01]  /*31a0*/  STG.E desc[UR10][R2.64], R5 ;  /* 0x0000000502007986 */ /* 0x001fe2000c10190a */
[----:B------:R-:W-:Y:S05]  /*31b0*/  EXIT ;  /* 0x000000000000794d */ /* 0x000fea0003800000 */
        .weak           $__internal_0_$__cuda_sm3x_div_rn_noftz_f32_slowpath
        .type           $__internal_0_$__cuda_sm3x_div_rn_noftz_f32_slowpath,@function
        .size           $__internal_0_$__cuda_sm3x_div_rn_noftz_f32_slowpath,(.L_x_68 - $__internal_0_$__cuda_sm3x_div_rn_noftz_f32_slowpath)
$__internal_0_$__cuda_sm3x_div_rn_noftz_f32_slowpath:
[----:B------:R-:W-:Y:S02]  /*31c0*/  SHF.R.U32.HI R7, RZ, 0x17, R3 ;  /* 0x00000017ff077819 */ /* 0x000fe40000011603 */
[----:B------:R-:W-:Y:S02]  /*31d0*/  SHF.R.U32.HI R10, RZ, 0x17, R0 ;  /* 0x00000017ff0a7819 */ /* 0x000fe40000011600 */
[----:B------:R-:W-:Y:S02]  /*31e0*/  LOP3.LUT R7, R7, 0xff, RZ, 0xc0, !PT ;  /* 0x000000ff07077812 */ /* 0x000fe400078ec0ff */
[----:B------:R-:W-:-:S03]  /*31f0*/  LOP3.LUT R11, R10, 0xff, RZ, 0xc0, !PT ;  /* 0x000000ff0a0b7812 */ /* 0x000fc600078ec0ff */
[----:B------:R-:W-:Y:S02]  /*3200*/  VIADD R19, R7, 0xffffffff ;  /* 0xffffffff07137836 */ /* 0x000fe40000000000 */
[----:B------:R-:W-:-:S03]  /*3210*/  VIADD R18, R11, 0xffffffff ;  /* 0xffffffff0b127836 */ /* 0x000fc60000000000 */
[----:B------:R-:W-:-:S04]  /*3220*/  ISETP.GT.U32.AND P0, PT, R19, 0xfd, PT ;  /* 0x000000fd1300780c */ /* 0x000fc80003f04070 */
[----:B------:R-:W-:-:S13]  /*3230*/  ISETP.GT.U32.OR P0, PT, R18, 0xfd, P0 ;  /* 0x000000fd1200780c */ /* 0x000fda0000704470 */
[----:B------:R-:W-:Y:S01]  /*3240*/  @!P0 MOV R10, RZ ;  /* 0x000000ff000a8202 */ /* 0x000fe20000000f00 */
[----:B------:R-:W-:Y:S06]  /*3250*/  @!P0 BRA `(.L_x_27) ;  /* 0x00000000005c8947 */ /* 0x000fec0003800000 */
[----:B------:R-:W-:Y:S02]  /*3260*/  FSETP.GTU.FTZ.AND P0, PT, |R0|, +INF , PT ;  /* 0x7f8000000000780b */ /* 0x000fe40003f1c200 */
[----:B------:R-:W-:-:S04]  /*3270*/  FSETP.GTU.FTZ.AND P1, PT, |R3|, +INF , PT ;  /* 0x7f8000000300780b */ /* 0x000fc80003f3c200 */
[----:B------:R-:W-:-:S13]  /*3280*/  PLOP3.LUT P0, PT, P0, P1, PT, 0xf8, 0x8f ;  /* 0x00000000008f781c */ /* 0x000fda0000703f70 */
[----:B------:R-:W-:Y:S05]  /*3290*/  @P0 BRA `(.L_x_28) ;  /* 0x0000000400440947 */ /* 0x000fea0003800000 */
[----:B------:R-:W-:-:S13]  /*32a0*/  LOP3.LUT P0, RZ, R3, 0x7fffffff, R0, 0xc8, !PT ;  /* 0x7fffffff03ff7812 */ /* 0x000fda000780c800 */
[----:B------:R-:W-:Y:S05]  /*32b0*/  @!P0 BRA `(.L_x_29) ;  /* 0x0000000400348947 */ /* 0x000fea0003800000 */
[C---:B------:R-:W-:Y:S02]  /*32c0*/  FSETP.NEU.FTZ.AND P0, PT, |R0|.reuse, +INF , PT ;  /* 0x7f8000000000780b */ /* 0x040fe40003f1d200 */
[----:B------:R-:W-:Y:S02]  /*32d0*/  FSETP.NEU.FTZ.AND P2, PT, |R3|, +INF , PT ;  /* 0x7f8000000300780b */ /* 0x000fe40003f5d200 */
[----:B------:R-:W-:-:S11]  /*32e0*/  FSETP.NEU.FTZ.AND P1, PT, |R0|, +INF , PT ;  /* 0x7f8000000000780b */ /* 0x000fd60003f3d200 */
[----:B------:R-:W-:Y:S05]  /*32f0*/  @!P2 BRA !P0, `(.L_x_29) ;  /* 0x000000040024a947 */ /* 0x000fea0004000000 */
[----:B------:R-:W-:-:S04]  /*3300*/  LOP3.LUT P0, RZ, R0, 0x7fffffff, RZ, 0xc0, !PT ;  /* 0x7fffffff00ff7812 */ /* 0x000fc8000780c0ff */
[----:B------:R-:W-:-:S13]  /*3310*/  PLOP3.LUT P0, PT, P2, P0, PT, 0x2f, 0xf2 ;  /* 0x0000000000f2781c */ /* 0x000fda0001700577 */
[----:B------:R-:W-:Y:S05]  /*3320*/  @P0 BRA `(.L_x_30) ;  /* 0x0000000400100947 */ /* 0x000fea0003800000 */
[----:B------:R-:W-:-:S04]  /*3330*/  LOP3.LUT P0, RZ, R3, 0x7fffffff, RZ, 0xc0, !PT ;  /* 0x7fffffff03ff7812 */ /* 0x000fc8000780c0ff */
[----:B------:R-:W-:-:S13]  /*3340*/  PLOP3.LUT P0, PT, P1, P0, PT, 0x2f, 0xf2 ;  /* 0x0000000000f2781c */ /* 0x000fda0000f00577 */
[----:B------:R-:W-:Y:S05]  /*3350*/  @P0 BRA `(.L_x_31) ;  /* 0x0000000000f80947 */ /* 0x000fea0003800000 */
[----:B------:R-:W-:Y:S02]  /*3360*/  ISETP.GE.AND P0, PT, R18, RZ, PT ;  /* 0x000000ff1200720c */ /* 0x000fe40003f06270 */
[----:B------:R-:W-:-:S11]  /*3370*/  ISETP.GE.AND P1, PT, R19, RZ, PT ;  /* 0x000000ff1300720c */ /* 0x000fd60003f26270 */
[----:B------:R-:W-:Y:S02]  /*3380*/  @P0 IMAD.MOV.U32 R10, RZ, RZ, RZ ;  /* 0x000000ffff0a0224 */ /* 0x000fe400078e00ff */
[----:B------:R-:W-:Y:S01]  /*3390*/  @!P0 FFMA R0, R0, 1.84467440737095516160e+19, RZ ;  /* 0x5f80000000008823 */ /* 0x000fe200000000ff */
[----:B------:R-:W-:Y:S02]  /*33a0*/  @!P0 IMAD.MOV.U32 R10, RZ, RZ, -0x40 ;  /* 0xffffffc0ff0a8424 */ /* 0x000fe400078e00ff */
[----:B------:R-:W-:Y:S02]  /*33b0*/  @!P1 FFMA R3, R3, 1.84467440737095516160e+19, RZ ;  /* 0x5f80000003039823 */ /* 0x000fe400000000ff */
[----:B------:R-:W-:-:S07]  /*33c0*/  @!P1 VIADD R10, R10, 0x40 ;  /* 0x000000400a0a9836 */ /* 0x000fce0000000000 */
.L_x_27:
[----:B------:R-:W-:Y:S01]  /*33d0*/  LEA R18, R7, 0xc0800000, 0x17 ;  /* 0xc080000007127811 */ /* 0x000fe200078eb8ff */
[----:B------:R-:W-:-:S03]  /*33e0*/  VIADD R11, R11, 0xffffff81 ;  /* 0xffffff810b0b7836 */ /* 0x000fc60000000000 */
[----:B------:R-:W-:Y:S01]  /*33f0*/  IADD3 R19, PT, PT, -R18, R3, RZ ;  /* 0x0000000312137210 */ /* 0x000fe20007ffe1ff */
[C---:B------:R-:W-:Y:S01]  /*3400*/  IMAD R0, R11.reuse, -0x800000, R0 ;  /* 0xff8000000b007824 */ /* 0x040fe200078e0200 */
[----:B------:R-:W-:Y:S02]  /*3410*/  IADD3 R11, PT, PT, R11, 0x7f, -R7 ;  /* 0x0000007f0b0b7810 */ /* 0x000fe40007ffe807 */
[----:B------:R-:W0:Y:S01]  /*3420*/  MUFU.RCP R3, R19 ;  /* 0x0000001300037308 */ /* 0x000e220000001000 */
[----:B------:R-:W-:Y:S02]  /*3430*/  FADD.FTZ R21, -R19, -RZ ;  /* 0x800000ff13157221 */ /* 0x000fe40000010100 */
[----:B------:R-:W-:Y:S02]  /*3440*/  IMAD.IADD R11, R11, 0x1, R10 ;  /* 0x000000010b0b7824 */ /* 0x000fe400078e020a */
[----:B0-----:R-:W-:-:S04]  /*3450*/  FFMA R18, R3, R21, 1 ;  /* 0x3f80000003127423 */ /* 0x001fc80000000015 */
[----:B------:R-:W-:-:S04]  /*3460*/  FFMA R3, R3, R18, R3 ;  /* 0x0000001203037223 */ /* 0x000fc80000000003 */
[----:B------:R-:W-:-:S04]  /*3470*/  FFMA R18, R0, R3, RZ ;  /* 0x0000000300127223 */ /* 0x000fc800000000ff */
[----:B------:R-:W-:-:S04]  /*3480*/  FFMA R20, R21, R18, R0 ;  /* 0x0000001215147223 */ /* 0x000fc80000000000 */
[----:B------:R-:W-:-:S04]  /*3490*/  FFMA R18, R3, R20, R18 ;  /* 0x0000001403127223 */ /* 0x000fc80000000012 */
[----:B------:R-:W-:-:S04]  /*34a0*/  FFMA R21, R21, R18, R0 ;  /* 0x0000001215157223 */ /* 0x000fc80000000000 */
[----:B------:R-:W-:-:S05]  /*34b0*/  FFMA R0, R3, R21, R18 ;  /* 0x0000001503007223 */ /* 0x000fca0000000012 */
[----:B------:R-:W-:-:S04]  /*34c0*/  SHF.R.U32.HI R7, RZ, 0x17, R0 ;  /* 0x00000017ff077819 */ /* 0x000fc80000011600 */
[----:B------:R-:W-:-:S05]  /*34d0*/  LOP3.LUT R7, R7, 0xff, RZ, 0xc0, !PT ;  /* 0x000000ff07077812 */ /* 0x000fca00078ec0ff */
[----:B------:R-:W-:-:S05]  /*34e0*/  IMAD.IADD R19, R7, 0x1, R11 ;  /* 0x0000000107137824 */ /* 0x000fca00078e020b */
[----:B------:R-:W-:-:S04]  /*34f0*/  IADD3 R7, PT, PT, R19, -0x1, RZ ;  /* 0xffffffff13077810 */ /* 0x000fc80007ffe0ff */
[----:B------:R-:W-:-:S13]  /*3500*/  ISETP.GE.U32.AND P0, PT, R7, 0xfe, PT ;  /* 0x000000fe0700780c */ /* 0x000fda0003f06070 */
[----:B------:R-:W-:Y:S05]  /*3510*/  @!P0 BRA `(.L_x_32) ;  /* 0x0000000000808947 */ /* 0x000fea0003800000 */
[----:B------:R-:W-:-:S13]  /*3520*/  ISETP.GT.AND P0, PT, R19, 0xfe, PT ;  /* 0x000000fe1300780c */ /* 0x000fda0003f04270 */
[----:B------:R-:W-:Y:S05]  /*3530*/  @P0 BRA `(.L_x_33) ;  /* 0x00000000006c0947 */ /* 0x000fea0003800000 */
[----:B------:R-:W-:-:S13]  /*3540*/  ISETP.GE.AND P0, PT, R19, 0x1, PT ;  /* 0x000000011300780c */ /* 0x000fda0003f06270 */
[----:B------:R-:W-:Y:S05]  /*3550*/  @P0 BRA `(.L_x_34) ;  /* 0x0000000000980947 */ /* 0x000fea0003800000 */
[----:B------:R-:W-:Y:S02]  /*3560*/  ISETP.GE.AND P0, PT, R19, -0x18, PT ;  /* 0xffffffe81300780c */ /* 0x000fe40003f06270 */
[----:B------:R-:W-:-:S11]  /*3570*/  LOP3.LUT R0, R0, 0x80000000, RZ, 0xc0, !PT ;  /* 0x8000000000007812 */ /* 0x000fd600078ec0ff */
[----:B------:R-:W-:Y:S05]  /*3580*/  @!P0 BRA `(.L_x_34) ;  /* 0x00000000008c8947 */ /* 0x000fea0003800000 */
[-CC-:B------:R-:W-:Y:S01]  /*3590*/  FFMA.RZ R7, R3, R21.reuse, R18.reuse ;  /* 0x0000001503077223 */ /* 0x180fe2000000c012 */
[----:B------:R-:W-:Y:S01]  /*35a0*/  IMAD.MOV R11, RZ, RZ, -R19 ;  /* 0x000000ffff0b7224 */ /* 0x000fe200078e0a13 */
[C---:B------:R-:W-:Y:S02]  /*35b0*/  ISETP.NE.AND P2, PT, R19.reuse, RZ, PT ;  /* 0x000000ff1300720c */ /* 0x040fe40003f45270 */
[----:B------:R-:W-:Y:S02]  /*35c0*/  ISETP.NE.AND P1, PT, R19, RZ, PT ;  /* 0x000000ff1300720c */ /* 0x000fe40003f25270 */
[----:B------:R-:W-:Y:S01]  /*35d0*/  LOP3.LUT R10, R7, 0x7fffff, RZ, 0xc0, !PT ;  /* 0x007fffff070a7812 */ /* 0x000fe200078ec0ff */
[CCC-:B------:R-:W-:Y:S01]  /*35e0*/  FFMA.RP R7, R3.reuse, R21.reuse, R18.reuse ;  /* 0x0000001503077223 */ /* 0x1c0fe20000008012 */
[----:B------:R-:W-:Y:S01]  /*35f0*/  FFMA.RM R18, R3, R21, R18 ;  /* 0x0000001503127223 */ /* 0x000fe20000004012 */
[----:B------:R-:W-:Y:S01]  /*3600*/  VIADD R3, R19, 0x20 ;  /* 0x0000002013037836 */ /* 0x000fe20000000000 */
[----:B------:R-:W-:-:S03]  /*3610*/  LOP3.LUT R10, R10, 0x800000, RZ, 0xfc, !PT ;  /* 0x008000000a0a7812 */ /* 0x000fc600078efcff */
[----:B------:R-:W-:Y:S02]  /*3620*/  FSETP.NEU.FTZ.AND P0, PT, R7, R18, PT ;  /* 0x000000120700720b */ /* 0x000fe40003f1d000 */
[----:B------:R-:W-:Y:S02]  /*3630*/  SHF.L.U32 R3, R10, R3, RZ ;  /* 0x000000030a037219 */ /* 0x000fe400000006ff */
[----:B------:R-:W-:Y:S02]  /*3640*/  SEL R7, R11, RZ, P2 ;  /* 0x000000ff0b077207 */ /* 0x000fe40001000000 */
[----:B------:R-:W-:Y:S02]  /*3650*/  ISETP.NE.AND P1, PT, R3, RZ, P1 ;  /* 0x000000ff0300720c */ /* 0x000fe40000f25270 */
[----:B------:R-:W-:Y:S02]  /*3660*/  SHF.R.U32.HI R7, RZ, R7, R10 ;  /* 0x00000007ff077219 */ /* 0x000fe4000001160a */
[----:B------:R-:W-:-:S02]  /*3670*/  PLOP3.LUT P0, PT, P0, P1, PT, 0xf8, 0x8f ;  /* 0x00000000008f781c */ /* 0x000fc40000703f70 */
[----:B------:R-:W-:Y:S02]  /*3680*/  SHF.R.U32.HI R10, RZ, 0x1, R7 ;  /* 0x00000001ff0a7819 */ /* 0x000fe40000011607 */
[----:B------:R-:W-:-:S04]  /*3690*/  SEL R3, RZ, 0x1, !P0 ;  /* 0x00000001ff037807 */ /* 0x000fc80004000000 */
[----:B------:R-:W-:-:S04]  /*36a0*/  LOP3.LUT R18, R3, 0x1, R10, 0xf8, !PT ;  /* 0x0000000103127812 */ /* 0x000fc800078ef80a */
[----:B------:R-:W-:-:S05]  /*36b0*/  LOP3.LUT R7, R18, R7, RZ, 0xc0, !PT ;  /* 0x0000000712077212 */ /* 0x000fca00078ec0ff */
[----:B------:R-:W-:-:S05]  /*36c0*/  IMAD.IADD R7, R10, 0x1, R7 ;  /* 0x000000010a077824 */ /* 0x000fca00078e0207 */
[----:B------:R-:W-:Y:S01]  /*36d0*/  LOP3.LUT R0, R7, R0, RZ, 0xfc, !PT ;  /* 0x0000000007007212 */ /* 0x000fe200078efcff */
[----:B------:R-:W-:Y:S06]  /*36e0*/  BRA `(.L_x_34) ;  /* 0x0000000000347947 */ /* 0x000fec0003800000 */
.L_x_33:
[----:B------:R-:W-:-:S04]  /*36f0*/  LOP3.LUT R0, R0, 0x80000000, RZ, 0xc0, !PT ;  /* 0x8000000000007812 */ /* 0x000fc800078ec0ff */
[----:B------:R-:W-:Y:S01]  /*3700*/  LOP3.LUT R0, R0, 0x7f800000, RZ, 0xfc, !PT ;  /* 0x7f80000000007812 */ /* 0x000fe200078efcff */
[----:B------:R-:W-:Y:S06]  /*3710*/  BRA `(.L_x_34) ;  /* 0x0000000000287947 */ /* 0x000fec0003800000 */
.L_x_32:
[----:B------:R-:W-:Y:S01]  /*3720*/  LEA R0, R11, R0, 0x17 ;  /* 0x000000000b007211 */ /* 0x000fe200078eb8ff */
[----:B------:R-:W-:Y:S06]  /*3730*/  BRA `(.L_x_34) ;  /* 0x0000000000207947 */ /* 0x000fec0003800000 */
.L_x_31:
[----:B------:R-:W-:-:S04]  /*3740*/  LOP3.LUT R0, R3, 0x80000000, R0, 0x48, !PT ;  /* 0x8000000003007812 */ /* 0x000fc800078e4800 */
[----:B------:R-:W-:Y:S01]  /*3750*/  LOP3.LUT R0, R0, 0x7f800000, RZ, 0xfc, !PT ;  /* 0x7f80000000007812 */ /* 0x000fe200078efcff */
[----:B------:R-:W-:Y:S06]  /*3760*/  BRA `(.L_x_34) ;  /* 0x0000000000147947 */ /* 0x000fec0003800000 */
.L_x_30:
[----:B------:R-:W-:Y:S01]  /*3770*/  LOP3.LUT R0, R3, 0x80000000, R0, 0x48, !PT ;  /* 0x8000000003007812 */ /* 0x000fe200078e4800 */
[----:B------:R-:W-:Y:S06]  /*3780*/  BRA `(.L_x_34) ;  /* 0x00000000000c7947 */ /* 0x000fec0003800000 */
.L_x_29:
[----:B------:R-:W0:Y:S01]  /*3790*/  MUFU.RSQ R0, -QNAN ;  /* 0xffc0000000007908 */ /* 0x000e220000001400 */
[----:B------:R-:W-:Y:S05]  /*37a0*/  BRA `(.L_x_34) ;  /* 0x0000000000047947 */ /* 0x000fea0003800000 */
.L_x_28:
[----:B------:R-:W-:-:S07]  /*37b0*/  FADD.FTZ R0, R0, R3 ;  /* 0x0000000300007221 */ /* 0x000fce0000010000 */
.L_x_34:
[----:B------:R-:W-:Y:S02]  /*37c0*/  IMAD.MOV.U32 R7, RZ, RZ, 0x0 ;  /* 0x00000000ff077424 */ /* 0x000fe400078e00ff */
[----:B0-----:R-:W-:Y:S02]  /*37d0*/  IMAD.MOV.U32 R3, RZ, RZ, R0 ;  /* 0x000000ffff037224 */ /* 0x001fe400078e0000 */
[----:B------:R-:W-:Y:S05]  /*37e0*/  RET.REL.NODEC R6 `(_Z18eval_prefix_kernelPKiPKfS2_iiPf) ;  /* 0xffffffc806047950 */ /* 0x000fea0003c3ffff */
.L_x_35:
[----:B------:R-:W-:-:S00]  /*37f0*/  BRA `(.L_x_35) ;  /* 0xfffffffc00fc7947 */ /* 0x000fc0000383ffff */
[----:B------:R-:W-:-:S00]  /*3800*/  NOP ;  /* 0x0000000000007918 */ /* 0x000fc00000000000 */
[----:B------:R-:W-:-:S00]  /*3810*/  NOP ;  /* 0x0000000000007918 */ /* 0x000fc00000000000 */
[----:B------:R-:W-:-:S00]  /*3820*/  NOP ;  /* 0x0000000000007918 */ /* 0x000fc00000000000 */
[----:B------:R-:W-:-:S00]  /*3830*/  NOP ;  /* 0x0000000000007918 */ /* 0x000fc00000000000 */
[----:B------:R-:W-:-:S00]  /*3840*/  NOP ;  /* 0x0000000000007918 */ /* 0x000fc00000000000 */
[----:B------:R-:W-:-:S00]  /*3850*/  NOP ;  /* 0x0000000000007918 */ /* 0x000fc00000000000 */
[----:B------:R-:W-:-:S00]  /*3860*/  NOP ;  /* 0x0000000000007918 */ /* 0x000fc00000000000 */
[----:B------:R-:W-:-:S00]  /*3870*/  NOP ;  /* 0x0000000000007918 */ /* 0x000fc00000000000 */
.L_x_68:


//--------------------- .nv.global.init           --------------------------
	.section	.nv.global.init,"aw",@progbits
	.align	4
.nv.global.init:
	.type		__cudart_i2opi_f,@object
	.size		__cudart_i2opi_f,(.L_0 - __cudart_i2opi_f)
__cudart_i2opi_f:
        /*0000*/ 	.byte	0x41, 0x90, 0x43, 0x3c, 0x99, 0x95, 0x62, 0xdb, 0xc0, 0xdd, 0x34, 0xf5, 0xd1, 0x57, 0x27, 0xfc
        /*0010*/ 	.byte	0x29, 0x15, 0x44, 0x4e, 0x6e, 0x83, 0xf9, 0xa2
.L_0:


//--------------------- .nv.shared._Z18eval_prefix_kernelPKiPKfS2_iiPf --------------------------
	.section	.nv.shared._Z18eval_prefix_kernelPKiPKfS2_iiPf,"aw",@nobits
	.sectionflags	@""
	.align	16
	.zero		1024


//--------------------- .nv.shared.reserved.0     --------------------------
	.section	.nv.shared.reserved.0,"aw",@nobits
	.weak		__nv_reservedSMEM_offset_0_alias
	.size		__nv_reservedSMEM_offset_0_alias, 0, 64
	.other		__nv_reservedSMEM_offset_0_alias,@"STO_CUDA_RESERVED_SHARED STV_DEFAULT"
__nv_reservedSMEM_offset_0_alias:
	.zero		0
	.zero		64


//--------------------- .nv.constant0._Z18eval_prefix_kernelPKiPKfS2_iiPf --------------------------
	.section	.nv.constant0._Z18eval_prefix_kernelPKiPKfS2_iiPf,"a",@progbits
	.sectionflags	@""
	.align	4
.nv.constant0._Z18eval_prefix_kernelPKiPKfS2_iiPf:
	.zero		936


//--------------------- SYMBOLS --------------------------

	.type		.nv.reservedSmem.offset0,@object
	.size		.nv.reservedSmem.offset0,0x4
	.type		.nv.reservedSmem.cap,@object
	.size		.nv.reservedSmem.cap,0x4
